//
// Generated by NVIDIA NVVM Compiler
//
// Compiler Build ID: CL-36424714
// Cuda compilation tools, release 13.0, V13.0.88
// Based on NVVM 20.0.0
//

.version 9.0
.target sm_100
.address_size 64

	// .globl	_Z4mm1bPKhPKfS2_S2_Pfiiii
.extern .func  (.param .b32 func_retval0) vprintf
(
	.param .b64 vprintf_param_0,
	.param .b64 vprintf_param_1
)
;
// _ZZ4mm1bPKhPKfS2_S2_PfiiiiE5xTile has been demoted
// _ZZ4mm1bPKhPKfS2_S2_PfiiiiE5wTile has been demoted
.global .align 1 .b8 $str[6] = {37, 53, 100, 58, 32};
.global .align 1 .b8 $str$1[2] = {88};
.global .align 1 .b8 $str$2[2] = {46};
.global .align 1 .b8 $str$3[2] = {10};
.global .align 1 .b8 $str$4[7] = {37, 50, 46, 48, 102, 32};
.global .align 1 .b8 $str$5[93] = {87, 114, 105, 116, 105, 110, 103, 32, 118, 97, 108, 117, 101, 115, 32, 116, 111, 32, 115, 109, 101, 109, 32, 40, 98, 105, 116, 32, 115, 112, 97, 99, 101, 41, 58, 32, 40, 37, 100, 44, 32, 37, 100, 45, 37, 100, 41, 32, 37, 99, 37, 99, 37, 99, 37, 99, 37, 99, 37, 99, 37, 99, 37, 99, 32, 119, 114, 105, 116, 116, 101, 110, 32, 116, 111, 32, 40, 37, 100, 32, 120, 32, 37, 100, 32, 43, 32, 37, 100, 41, 32, 10};
.global .align 1 .b8 $str$6[25] = {10, 66, 108, 111, 99, 107, 32, 37, 100, 32, 37, 100, 44, 32, 87, 32, 84, 105, 108, 101, 32, 37, 100, 10};
.global .align 1 .b8 $str$7[25] = {10, 66, 108, 111, 99, 107, 32, 37, 100, 32, 37, 100, 44, 32, 120, 32, 84, 105, 108, 101, 32, 37, 100, 10};

.visible .entry _Z4mm1bPKhPKfS2_S2_Pfiiii(
	.param .u64 .ptr .align 1 _Z4mm1bPKhPKfS2_S2_Pfiiii_param_0,
	.param .u64 .ptr .align 1 _Z4mm1bPKhPKfS2_S2_Pfiiii_param_1,
	.param .u64 .ptr .align 1 _Z4mm1bPKhPKfS2_S2_Pfiiii_param_2,
	.param .u64 .ptr .align 1 _Z4mm1bPKhPKfS2_S2_Pfiiii_param_3,
	.param .u64 .ptr .align 1 _Z4mm1bPKhPKfS2_S2_Pfiiii_param_4,
	.param .u32 _Z4mm1bPKhPKfS2_S2_Pfiiii_param_5,
	.param .u32 _Z4mm1bPKhPKfS2_S2_Pfiiii_param_6,
	.param .u32 _Z4mm1bPKhPKfS2_S2_Pfiiii_param_7,
	.param .u32 _Z4mm1bPKhPKfS2_S2_Pfiiii_param_8
)
{
	.local .align 8 .b8 	__local_depot0[64];
	.reg .b64 	%SP;
	.reg .b64 	%SPL;
	.reg .pred 	%p<92>;
	.reg .b16 	%rs<50>;
	.reg .b32 	%r<236>;
	.reg .b32 	%f<77>;
	.reg .b64 	%rd<73>;
	.reg .b64 	%fd<33>;
	// demoted variable
	.shared .align 4 .b8 _ZZ4mm1bPKhPKfS2_S2_PfiiiiE5xTile[4096];
	// demoted variable
	.shared .align 1 .b8 _ZZ4mm1bPKhPKfS2_S2_PfiiiiE5wTile[129];
	mov.u64 	%SPL, __local_depot0;
	cvta.local.u64 	%SP, %SPL;
	ld.param.u64 	%rd6, [_Z4mm1bPKhPKfS2_S2_Pfiiii_param_0];
	ld.param.u64 	%rd4, [_Z4mm1bPKhPKfS2_S2_Pfiiii_param_3];
	ld.param.u32 	%r34, [_Z4mm1bPKhPKfS2_S2_Pfiiii_param_5];
	ld.param.u32 	%r35, [_Z4mm1bPKhPKfS2_S2_Pfiiii_param_6];
	ld.param.u32 	%r36, [_Z4mm1bPKhPKfS2_S2_Pfiiii_param_7];
	cvta.to.global.u64 	%rd1, %rd6;
	add.u64 	%rd7, %SP, 8;
	add.u64 	%rd2, %SPL, 8;
	mov.u32 	%r1, %tid.x;
	mov.u32 	%r2, %tid.y;
	mov.u32 	%r3, %ctaid.x;
	mov.u32 	%r37, %ntid.x;
	mad.lo.s32 	%r4, %r3, %r37, %r1;
	mov.u32 	%r5, %ctaid.y;
	mov.u32 	%r38, %ntid.y;
	mad.lo.s32 	%r6, %r5, %r38, %r2;
	setp.lt.s32 	%p1, %r35, 1;
	mov.f32 	%f68, 0f00000000;
	@%p1 bra 	$L__BB0_58;
	add.s32 	%r40, %r35, 31;
	shr.u32 	%r7, %r40, 5;
	shl.b32 	%r8, %r2, 5;
	shl.b32 	%r41, %r2, 2;
	shr.u32 	%r9, %r1, 3;
	add.s32 	%r42, %r41, %r9;
	mov.u32 	%r43, _ZZ4mm1bPKhPKfS2_S2_PfiiiiE5wTile;
	add.s32 	%r10, %r43, %r42;
	mul.lo.s32 	%r11, %r35, %r6;
	cvta.to.global.u64 	%rd3, %rd4;
	mov.f32 	%f68, 0f00000000;
	mov.b32 	%r230, 0;
	mov.u64 	%rd14, $str$5;
	mov.u64 	%rd17, $str$6;
$L__BB0_2:
	setp.ge.s32 	%p2, %r4, %r36;
	shl.b32 	%r13, %r230, 5;
	add.s32 	%r44, %r13, %r2;
	setp.ge.s32 	%p3, %r44, %r35;
	mov.f32 	%f66, 0f00000000;
	or.pred  	%p4, %p2, %p3;
	@%p4 bra 	$L__BB0_4;
	mad.lo.s32 	%r45, %r44, %r36, %r4;
	mul.wide.s32 	%rd8, %r45, 4;
	add.s64 	%rd9, %rd3, %rd8;
	ld.global.f32 	%f66, [%rd9];
$L__BB0_4:
	setp.ge.s32 	%p5, %r6, %r34;
	add.s32 	%r46, %r8, %r1;
	shl.b32 	%r47, %r46, 2;
	mov.u32 	%r48, _ZZ4mm1bPKhPKfS2_S2_PfiiiiE5xTile;
	add.s32 	%r49, %r48, %r47;
	st.shared.f32 	[%r49], %f66;
	add.s32 	%r15, %r13, %r1;
	setp.ge.s32 	%p6, %r15, %r35;
	or.pred  	%p7, %p6, %p5;
	@%p7 bra 	$L__BB0_7;
	and.b32  	%r50, %r1, 7;
	setp.ne.s32 	%p8, %r50, 0;
	@%p8 bra 	$L__BB0_8;
	add.s32 	%r51, %r15, %r11;
	shr.u32 	%r52, %r51, 3;
	cvt.u64.u32 	%rd10, %r52;
	add.s64 	%rd11, %rd1, %rd10;
	ld.global.u8 	%rs2, [%rd11];
	st.shared.u8 	[%r10], %rs2;
	add.s32 	%r53, %r15, 8;
	shl.b32 	%r54, %r2, 2;
	add.s32 	%r55, %r54, %r9;
	cvt.u64.u32 	%rd12, %r55;
	add.s64 	%rd13, %rd1, %rd12;
	ld.global.s8 	%rs3, [%rd13];
	and.b16  	%rs4, %rs3, 1;
	setp.eq.b16 	%p9, %rs4, 1;
	selp.b32 	%r56, 88, 46, %p9;
	and.b16  	%rs5, %rs3, 2;
	setp.eq.s16 	%p10, %rs5, 0;
	selp.b32 	%r57, 46, 88, %p10;
	and.b16  	%rs6, %rs3, 4;
	setp.eq.s16 	%p11, %rs6, 0;
	selp.b32 	%r58, 46, 88, %p11;
	and.b16  	%rs7, %rs3, 8;
	setp.eq.s16 	%p12, %rs7, 0;
	selp.b32 	%r59, 46, 88, %p12;
	and.b16  	%rs8, %rs3, 16;
	setp.eq.s16 	%p13, %rs8, 0;
	selp.b32 	%r60, 46, 88, %p13;
	and.b16  	%rs9, %rs3, 32;
	setp.eq.s16 	%p14, %rs9, 0;
	selp.b32 	%r61, 46, 88, %p14;
	and.b16  	%rs10, %rs3, 64;
	setp.eq.s16 	%p15, %rs10, 0;
	selp.b32 	%r62, 46, 88, %p15;
	setp.gt.s16 	%p16, %rs3, -1;
	selp.b32 	%r63, 46, 88, %p16;
	st.local.v2.u32 	[%rd2], {%r6, %r15};
	st.local.v2.u32 	[%rd2+8], {%r53, %r56};
	st.local.v2.u32 	[%rd2+16], {%r57, %r58};
	st.local.v2.u32 	[%rd2+24], {%r59, %r60};
	st.local.v2.u32 	[%rd2+32], {%r61, %r62};
	st.local.v2.u32 	[%rd2+40], {%r63, %r2};
	mov.b32 	%r64, 32;
	st.local.v2.u32 	[%rd2+48], {%r64, %r9};
	cvta.global.u64 	%rd15, %rd14;
	{ // callseq 0, 0
	.param .b64 param0;
	st.param.b64 	[param0], %rd15;
	.param .b64 param1;
	st.param.b64 	[param1], %rd7;
	.param .b32 retval0;
	call.uni (retval0), 
	vprintf, 
	(
	param0, 
	param1
	);
	ld.param.b32 	%r65, [retval0];
	} // callseq 0
	bra.uni 	$L__BB0_8;
$L__BB0_7:
	mov.b16 	%rs1, 0;
	st.shared.u8 	[%r10], %rs1;
$L__BB0_8:
	or.b32  	%r67, %r3, %r5;
	or.b32  	%r68, %r67, %r1;
	or.b32  	%r69, %r68, %r2;
	setp.ne.s32 	%p17, %r69, 0;
	bar.sync 	0;
	@%p17 bra 	$L__BB0_39;
	st.local.v2.u32 	[%rd2], {%r3, %r5};
	st.local.u32 	[%rd2+8], %r230;
	cvta.global.u64 	%rd18, %rd17;
	add.u64 	%rd19, %SP, 8;
	{ // callseq 1, 0
	.param .b64 param0;
	st.param.b64 	[param0], %rd18;
	.param .b64 param1;
	st.param.b64 	[param1], %rd19;
	.param .b32 retval0;
	call.uni (retval0), 
	vprintf, 
	(
	param0, 
	param1
	);
	ld.param.b32 	%r71, [retval0];
	} // callseq 1
	mov.b32 	%r231, 0;
$L__BB0_10:
	add.u64 	%rd20, %SP, 0;
	add.u64 	%rd21, %SPL, 0;
	st.local.u32 	[%rd21], %r231;
	mov.u64 	%rd22, $str;
	cvta.global.u64 	%rd23, %rd22;
	{ // callseq 2, 0
	.param .b64 param0;
	st.param.b64 	[param0], %rd23;
	.param .b64 param1;
	st.param.b64 	[param1], %rd20;
	.param .b32 retval0;
	call.uni (retval0), 
	vprintf, 
	(
	param0, 
	param1
	);
	ld.param.b32 	%r74, [retval0];
	} // callseq 2
	shl.b32 	%r76, %r231, 2;
	mov.u32 	%r77, _ZZ4mm1bPKhPKfS2_S2_PfiiiiE5wTile;
	add.s32 	%r232, %r77, %r76;
	mov.b32 	%r233, 0;
$L__BB0_11:
	ld.shared.u8 	%rs11, [%r232];
	and.b16  	%rs12, %rs11, 1;
	setp.eq.b16 	%p18, %rs12, 1;
	not.pred 	%p19, %p18;
	@%p19 bra 	$L__BB0_13;
	mov.u64 	%rd24, $str$1;
	cvta.global.u64 	%rd25, %rd24;
	{ // callseq 3, 0
	.param .b64 param0;
	st.param.b64 	[param0], %rd25;
	.param .b64 param1;
	st.param.b64 	[param1], 0;
	.param .b32 retval0;
	call.uni (retval0), 
	vprintf, 
	(
	param0, 
	param1
	);
	ld.param.b32 	%r78, [retval0];
	} // callseq 3
	bra.uni 	$L__BB0_14;
$L__BB0_13:
	mov.u64 	%rd26, $str$2;
	cvta.global.u64 	%rd27, %rd26;
	{ // callseq 4, 0
	.param .b64 param0;
	st.param.b64 	[param0], %rd27;
	.param .b64 param1;
	st.param.b64 	[param1], 0;
	.param .b32 retval0;
	call.uni (retval0), 
	vprintf, 
	(
	param0, 
	param1
	);
	ld.param.b32 	%r80, [retval0];
	} // callseq 4
$L__BB0_14:
	ld.shared.u8 	%rs13, [%r232];
	and.b16  	%rs14, %rs13, 2;
	setp.eq.s16 	%p20, %rs14, 0;
	@%p20 bra 	$L__BB0_16;
	mov.u64 	%rd28, $str$1;
	cvta.global.u64 	%rd29, %rd28;
	{ // callseq 5, 0
	.param .b64 param0;
	st.param.b64 	[param0], %rd29;
	.param .b64 param1;
	st.param.b64 	[param1], 0;
	.param .b32 retval0;
	call.uni (retval0), 
	vprintf, 
	(
	param0, 
	param1
	);
	ld.param.b32 	%r82, [retval0];
	} // callseq 5
	bra.uni 	$L__BB0_17;
$L__BB0_16:
	mov.u64 	%rd30, $str$2;
	cvta.global.u64 	%rd31, %rd30;
	{ // callseq 6, 0
	.param .b64 param0;
	st.param.b64 	[param0], %rd31;
	.param .b64 param1;
	st.param.b64 	[param1], 0;
	.param .b32 retval0;
	call.uni (retval0), 
	vprintf, 
	(
	param0, 
	param1
	);
	ld.param.b32 	%r84, [retval0];
	} // callseq 6
$L__BB0_17:
	ld.shared.u8 	%rs15, [%r232];
	and.b16  	%rs16, %rs15, 4;
	setp.eq.s16 	%p21, %rs16, 0;
	@%p21 bra 	$L__BB0_19;
	mov.u64 	%rd32, $str$1;
	cvta.global.u64 	%rd33, %rd32;
	{ // callseq 7, 0
	.param .b64 param0;
	st.param.b64 	[param0], %rd33;
	.param .b64 param1;
	st.param.b64 	[param1], 0;
	.param .b32 retval0;
	call.uni (retval0), 
	vprintf, 
	(
	param0, 
	param1
	);
	ld.param.b32 	%r86, [retval0];
	} // callseq 7
	bra.uni 	$L__BB0_20;
$L__BB0_19:
	mov.u64 	%rd34, $str$2;
	cvta.global.u64 	%rd35, %rd34;
	{ // callseq 8, 0
	.param .b64 param0;
	st.param.b64 	[param0], %rd35;
	.param .b64 param1;
	st.param.b64 	[param1], 0;
	.param .b32 retval0;
	call.uni (retval0), 
	vprintf, 
	(
	param0, 
	param1
	);
	ld.param.b32 	%r88, [retval0];
	} // callseq 8
$L__BB0_20:
	ld.shared.u8 	%rs17, [%r232];
	and.b16  	%rs18, %rs17, 8;
	setp.eq.s16 	%p22, %rs18, 0;
	@%p22 bra 	$L__BB0_22;
	mov.u64 	%rd36, $str$1;
	cvta.global.u64 	%rd37, %rd36;
	{ // callseq 9, 0
	.param .b64 param0;
	st.param.b64 	[param0], %rd37;
	.param .b64 param1;
	st.param.b64 	[param1], 0;
	.param .b32 retval0;
	call.uni (retval0), 
	vprintf, 
	(
	param0, 
	param1
	);
	ld.param.b32 	%r90, [retval0];
	} // callseq 9
	bra.uni 	$L__BB0_23;
$L__BB0_22:
	mov.u64 	%rd38, $str$2;
	cvta.global.u64 	%rd39, %rd38;
	{ // callseq 10, 0
	.param .b64 param0;
	st.param.b64 	[param0], %rd39;
	.param .b64 param1;
	st.param.b64 	[param1], 0;
	.param .b32 retval0;
	call.uni (retval0), 
	vprintf, 
	(
	param0, 
	param1
	);
	ld.param.b32 	%r92, [retval0];
	} // callseq 10
$L__BB0_23:
	ld.shared.u8 	%rs19, [%r232];
	and.b16  	%rs20, %rs19, 16;
	setp.eq.s16 	%p23, %rs20, 0;
	@%p23 bra 	$L__BB0_25;
	mov.u64 	%rd40, $str$1;
	cvta.global.u64 	%rd41, %rd40;
	{ // callseq 11, 0
	.param .b64 param0;
	st.param.b64 	[param0], %rd41;
	.param .b64 param1;
	st.param.b64 	[param1], 0;
	.param .b32 retval0;
	call.uni (retval0), 
	vprintf, 
	(
	param0, 
	param1
	);
	ld.param.b32 	%r94, [retval0];
	} // callseq 11
	bra.uni 	$L__BB0_26;
$L__BB0_25:
	mov.u64 	%rd42, $str$2;
	cvta.global.u64 	%rd43, %rd42;
	{ // callseq 12, 0
	.param .b64 param0;
	st.param.b64 	[param0], %rd43;
	.param .b64 param1;
	st.param.b64 	[param1], 0;
	.param .b32 retval0;
	call.uni (retval0), 
	vprintf, 
	(
	param0, 
	param1
	);
	ld.param.b32 	%r96, [retval0];
	} // callseq 12
$L__BB0_26:
	ld.shared.u8 	%rs21, [%r232];
	and.b16  	%rs22, %rs21, 32;
	setp.eq.s16 	%p24, %rs22, 0;
	@%p24 bra 	$L__BB0_28;
	mov.u64 	%rd44, $str$1;
	cvta.global.u64 	%rd45, %rd44;
	{ // callseq 13, 0
	.param .b64 param0;
	st.param.b64 	[param0], %rd45;
	.param .b64 param1;
	st.param.b64 	[param1], 0;
	.param .b32 retval0;
	call.uni (retval0), 
	vprintf, 
	(
	param0, 
	param1
	);
	ld.param.b32 	%r98, [retval0];
	} // callseq 13
	bra.uni 	$L__BB0_29;
$L__BB0_28:
	mov.u64 	%rd46, $str$2;
	cvta.global.u64 	%rd47, %rd46;
	{ // callseq 14, 0
	.param .b64 param0;
	st.param.b64 	[param0], %rd47;
	.param .b64 param1;
	st.param.b64 	[param1], 0;
	.param .b32 retval0;
	call.uni (retval0), 
	vprintf, 
	(
	param0, 
	param1
	);
	ld.param.b32 	%r100, [retval0];
	} // callseq 14
$L__BB0_29:
	ld.shared.u8 	%rs23, [%r232];
	and.b16  	%rs24, %rs23, 64;
	setp.eq.s16 	%p25, %rs24, 0;
	@%p25 bra 	$L__BB0_31;
	mov.u64 	%rd48, $str$1;
	cvta.global.u64 	%rd49, %rd48;
	{ // callseq 15, 0
	.param .b64 param0;
	st.param.b64 	[param0], %rd49;
	.param .b64 param1;
	st.param.b64 	[param1], 0;
	.param .b32 retval0;
	call.uni (retval0), 
	vprintf, 
	(
	param0, 
	param1
	);
	ld.param.b32 	%r102, [retval0];
	} // callseq 15
	bra.uni 	$L__BB0_32;
$L__BB0_31:
	mov.u64 	%rd50, $str$2;
	cvta.global.u64 	%rd51, %rd50;
	{ // callseq 16, 0
	.param .b64 param0;
	st.param.b64 	[param0], %rd51;
	.param .b64 param1;
	st.param.b64 	[param1], 0;
	.param .b32 retval0;
	call.uni (retval0), 
	vprintf, 
	(
	param0, 
	param1
	);
	ld.param.b32 	%r104, [retval0];
	} // callseq 16
$L__BB0_32:
	ld.shared.s8 	%rs25, [%r232];
	setp.gt.s16 	%p26, %rs25, -1;
	@%p26 bra 	$L__BB0_34;
	mov.u64 	%rd52, $str$1;
	cvta.global.u64 	%rd53, %rd52;
	{ // callseq 17, 0
	.param .b64 param0;
	st.param.b64 	[param0], %rd53;
	.param .b64 param1;
	st.param.b64 	[param1], 0;
	.param .b32 retval0;
	call.uni (retval0), 
	vprintf, 
	(
	param0, 
	param1
	);
	ld.param.b32 	%r106, [retval0];
	} // callseq 17
	bra.uni 	$L__BB0_35;
$L__BB0_34:
	mov.u64 	%rd54, $str$2;
	cvta.global.u64 	%rd55, %rd54;
	{ // callseq 18, 0
	.param .b64 param0;
	st.param.b64 	[param0], %rd55;
	.param .b64 param1;
	st.param.b64 	[param1], 0;
	.param .b32 retval0;
	call.uni (retval0), 
	vprintf, 
	(
	param0, 
	param1
	);
	ld.param.b32 	%r108, [retval0];
	} // callseq 18
$L__BB0_35:
	add.s32 	%r233, %r233, 8;
	add.s32 	%r232, %r232, 1;
	setp.ne.s32 	%p27, %r233, 32;
	@%p27 bra 	$L__BB0_11;
	mov.u64 	%rd56, $str$3;
	cvta.global.u64 	%rd57, %rd56;
	{ // callseq 19, 0
	.param .b64 param0;
	st.param.b64 	[param0], %rd57;
	.param .b64 param1;
	st.param.b64 	[param1], 0;
	.param .b32 retval0;
	call.uni (retval0), 
	vprintf, 
	(
	param0, 
	param1
	);
	ld.param.b32 	%r110, [retval0];
	} // callseq 19
	add.s32 	%r231, %r231, 1;
	setp.ne.s32 	%p28, %r231, 32;
	@%p28 bra 	$L__BB0_10;
	st.local.v2.u32 	[%rd2], {%r3, %r5};
	st.local.u32 	[%rd2+8], %r230;
	mov.u64 	%rd58, $str$7;
	cvta.global.u64 	%rd59, %rd58;
	{ // callseq 20, 0
	.param .b64 param0;
	st.param.b64 	[param0], %rd59;
	.param .b64 param1;
	st.param.b64 	[param1], %rd19;
	.param .b32 retval0;
	call.uni (retval0), 
	vprintf, 
	(
	param0, 
	param1
	);
	ld.param.b32 	%r113, [retval0];
	} // callseq 20
	mov.b32 	%r234, 0;
$L__BB0_38:
	add.u64 	%rd61, %SP, 0;
	add.u64 	%rd62, %SPL, 0;
	st.local.u32 	[%rd62], %r234;
	mov.u64 	%rd63, $str;
	cvta.global.u64 	%rd64, %rd63;
	{ // callseq 21, 0
	.param .b64 param0;
	st.param.b64 	[param0], %rd64;
	.param .b64 param1;
	st.param.b64 	[param1], %rd61;
	.param .b32 retval0;
	call.uni (retval0), 
	vprintf, 
	(
	param0, 
	param1
	);
	ld.param.b32 	%r115, [retval0];
	} // callseq 21
	shl.b32 	%r117, %r234, 7;
	mov.u32 	%r118, _ZZ4mm1bPKhPKfS2_S2_PfiiiiE5xTile;
	add.s32 	%r119, %r118, %r117;
	ld.shared.f32 	%f25, [%r119];
	cvt.f64.f32 	%fd1, %f25;
	st.local.f64 	[%rd62], %fd1;
	mov.u64 	%rd65, $str$4;
	cvta.global.u64 	%rd66, %rd65;
	{ // callseq 22, 0
	.param .b64 param0;
	st.param.b64 	[param0], %rd66;
	.param .b64 param1;
	st.param.b64 	[param1], %rd61;
	.param .b32 retval0;
	call.uni (retval0), 
	vprintf, 
	(
	param0, 
	param1
	);
	ld.param.b32 	%r120, [retval0];
	} // callseq 22
	ld.shared.f32 	%f26, [%r119+4];
	cvt.f64.f32 	%fd2, %f26;
	st.local.f64 	[%rd62], %fd2;
	{ // callseq 23, 0
	.param .b64 param0;
	st.param.b64 	[param0], %rd66;
	.param .b64 param1;
	st.param.b64 	[param1], %rd61;
	.param .b32 retval0;
	call.uni (retval0), 
	vprintf, 
	(
	param0, 
	param1
	);
	ld.param.b32 	%r122, [retval0];
	} // callseq 23
	ld.shared.f32 	%f27, [%r119+8];
	cvt.f64.f32 	%fd3, %f27;
	st.local.f64 	[%rd62], %fd3;
	{ // callseq 24, 0
	.param .b64 param0;
	st.param.b64 	[param0], %rd66;
	.param .b64 param1;
	st.param.b64 	[param1], %rd61;
	.param .b32 retval0;
	call.uni (retval0), 
	vprintf, 
	(
	param0, 
	param1
	);
	ld.param.b32 	%r124, [retval0];
	} // callseq 24
	ld.shared.f32 	%f28, [%r119+12];
	cvt.f64.f32 	%fd4, %f28;
	st.local.f64 	[%rd62], %fd4;
	{ // callseq 25, 0
	.param .b64 param0;
	st.param.b64 	[param0], %rd66;
	.param .b64 param1;
	st.param.b64 	[param1], %rd61;
	.param .b32 retval0;
	call.uni (retval0), 
	vprintf, 
	(
	param0, 
	param1
	);
	ld.param.b32 	%r126, [retval0];
	} // callseq 25
	ld.shared.f32 	%f29, [%r119+16];
	cvt.f64.f32 	%fd5, %f29;
	st.local.f64 	[%rd62], %fd5;
	{ // callseq 26, 0
	.param .b64 param0;
	st.param.b64 	[param0], %rd66;
	.param .b64 param1;
	st.param.b64 	[param1], %rd61;
	.param .b32 retval0;
	call.uni (retval0), 
	vprintf, 
	(
	param0, 
	param1
	);
	ld.param.b32 	%r128, [retval0];
	} // callseq 26
	ld.shared.f32 	%f30, [%r119+20];
	cvt.f64.f32 	%fd6, %f30;
	st.local.f64 	[%rd62], %fd6;
	{ // callseq 27, 0
	.param .b64 param0;
	st.param.b64 	[param0], %rd66;
	.param .b64 param1;
	st.param.b64 	[param1], %rd61;
	.param .b32 retval0;
	call.uni (retval0), 
	vprintf, 
	(
	param0, 
	param1
	);
	ld.param.b32 	%r130, [retval0];
	} // callseq 27
	ld.shared.f32 	%f31, [%r119+24];
	cvt.f64.f32 	%fd7, %f31;
	st.local.f64 	[%rd62], %fd7;
	{ // callseq 28, 0
	.param .b64 param0;
	st.param.b64 	[param0], %rd66;
	.param .b64 param1;
	st.param.b64 	[param1], %rd61;
	.param .b32 retval0;
	call.uni (retval0), 
	vprintf, 
	(
	param0, 
	param1
	);
	ld.param.b32 	%r132, [retval0];
	} // callseq 28
	ld.shared.f32 	%f32, [%r119+28];
	cvt.f64.f32 	%fd8, %f32;
	st.local.f64 	[%rd62], %fd8;
	{ // callseq 29, 0
	.param .b64 param0;
	st.param.b64 	[param0], %rd66;
	.param .b64 param1;
	st.param.b64 	[param1], %rd61;
	.param .b32 retval0;
	call.uni (retval0), 
	vprintf, 
	(
	param0, 
	param1
	);
	ld.param.b32 	%r134, [retval0];
	} // callseq 29
	ld.shared.f32 	%f33, [%r119+32];
	cvt.f64.f32 	%fd9, %f33;
	st.local.f64 	[%rd62], %fd9;
	{ // callseq 30, 0
	.param .b64 param0;
	st.param.b64 	[param0], %rd66;
	.param .b64 param1;
	st.param.b64 	[param1], %rd61;
	.param .b32 retval0;
	call.uni (retval0), 
	vprintf, 
	(
	param0, 
	param1
	);
	ld.param.b32 	%r136, [retval0];
	} // callseq 30
	ld.shared.f32 	%f34, [%r119+36];
	cvt.f64.f32 	%fd10, %f34;
	st.local.f64 	[%rd62], %fd10;
	{ // callseq 31, 0
	.param .b64 param0;
	st.param.b64 	[param0], %rd66;
	.param .b64 param1;
	st.param.b64 	[param1], %rd61;
	.param .b32 retval0;
	call.uni (retval0), 
	vprintf, 
	(
	param0, 
	param1
	);
	ld.param.b32 	%r138, [retval0];
	} // callseq 31
	ld.shared.f32 	%f35, [%r119+40];
	cvt.f64.f32 	%fd11, %f35;
	st.local.f64 	[%rd62], %fd11;
	{ // callseq 32, 0
	.param .b64 param0;
	st.param.b64 	[param0], %rd66;
	.param .b64 param1;
	st.param.b64 	[param1], %rd61;
	.param .b32 retval0;
	call.uni (retval0), 
	vprintf, 
	(
	param0, 
	param1
	);
	ld.param.b32 	%r140, [retval0];
	} // callseq 32
	ld.shared.f32 	%f36, [%r119+44];
	cvt.f64.f32 	%fd12, %f36;
	st.local.f64 	[%rd62], %fd12;
	{ // callseq 33, 0
	.param .b64 param0;
	st.param.b64 	[param0], %rd66;
	.param .b64 param1;
	st.param.b64 	[param1], %rd61;
	.param .b32 retval0;
	call.uni (retval0), 
	vprintf, 
	(
	param0, 
	param1
	);
	ld.param.b32 	%r142, [retval0];
	} // callseq 33
	ld.shared.f32 	%f37, [%r119+48];
	cvt.f64.f32 	%fd13, %f37;
	st.local.f64 	[%rd62], %fd13;
	{ // callseq 34, 0
	.param .b64 param0;
	st.param.b64 	[param0], %rd66;
	.param .b64 param1;
	st.param.b64 	[param1], %rd61;
	.param .b32 retval0;
	call.uni (retval0), 
	vprintf, 
	(
	param0, 
	param1
	);
	ld.param.b32 	%r144, [retval0];
	} // callseq 34
	ld.shared.f32 	%f38, [%r119+52];
	cvt.f64.f32 	%fd14, %f38;
	st.local.f64 	[%rd62], %fd14;
	{ // callseq 35, 0
	.param .b64 param0;
	st.param.b64 	[param0], %rd66;
	.param .b64 param1;
	st.param.b64 	[param1], %rd61;
	.param .b32 retval0;
	call.uni (retval0), 
	vprintf, 
	(
	param0, 
	param1
	);
	ld.param.b32 	%r146, [retval0];
	} // callseq 35
	ld.shared.f32 	%f39, [%r119+56];
	cvt.f64.f32 	%fd15, %f39;
	st.local.f64 	[%rd62], %fd15;
	{ // callseq 36, 0
	.param .b64 param0;
	st.param.b64 	[param0], %rd66;
	.param .b64 param1;
	st.param.b64 	[param1], %rd61;
	.param .b32 retval0;
	call.uni (retval0), 
	vprintf, 
	(
	param0, 
	param1
	);
	ld.param.b32 	%r148, [retval0];
	} // callseq 36
	ld.shared.f32 	%f40, [%r119+60];
	cvt.f64.f32 	%fd16, %f40;
	st.local.f64 	[%rd62], %fd16;
	{ // callseq 37, 0
	.param .b64 param0;
	st.param.b64 	[param0], %rd66;
	.param .b64 param1;
	st.param.b64 	[param1], %rd61;
	.param .b32 retval0;
	call.uni (retval0), 
	vprintf, 
	(
	param0, 
	param1
	);
	ld.param.b32 	%r150, [retval0];
	} // callseq 37
	ld.shared.f32 	%f41, [%r119+64];
	cvt.f64.f32 	%fd17, %f41;
	st.local.f64 	[%rd62], %fd17;
	{ // callseq 38, 0
	.param .b64 param0;
	st.param.b64 	[param0], %rd66;
	.param .b64 param1;
	st.param.b64 	[param1], %rd61;
	.param .b32 retval0;
	call.uni (retval0), 
	vprintf, 
	(
	param0, 
	param1
	);
	ld.param.b32 	%r152, [retval0];
	} // callseq 38
	ld.shared.f32 	%f42, [%r119+68];
	cvt.f64.f32 	%fd18, %f42;
	st.local.f64 	[%rd62], %fd18;
	{ // callseq 39, 0
	.param .b64 param0;
	st.param.b64 	[param0], %rd66;
	.param .b64 param1;
	st.param.b64 	[param1], %rd61;
	.param .b32 retval0;
	call.uni (retval0), 
	vprintf, 
	(
	param0, 
	param1
	);
	ld.param.b32 	%r154, [retval0];
	} // callseq 39
	ld.shared.f32 	%f43, [%r119+72];
	cvt.f64.f32 	%fd19, %f43;
	st.local.f64 	[%rd62], %fd19;
	{ // callseq 40, 0
	.param .b64 param0;
	st.param.b64 	[param0], %rd66;
	.param .b64 param1;
	st.param.b64 	[param1], %rd61;
	.param .b32 retval0;
	call.uni (retval0), 
	vprintf, 
	(
	param0, 
	param1
	);
	ld.param.b32 	%r156, [retval0];
	} // callseq 40
	ld.shared.f32 	%f44, [%r119+76];
	cvt.f64.f32 	%fd20, %f44;
	st.local.f64 	[%rd62], %fd20;
	{ // callseq 41, 0
	.param .b64 param0;
	st.param.b64 	[param0], %rd66;
	.param .b64 param1;
	st.param.b64 	[param1], %rd61;
	.param .b32 retval0;
	call.uni (retval0), 
	vprintf, 
	(
	param0, 
	param1
	);
	ld.param.b32 	%r158, [retval0];
	} // callseq 41
	ld.shared.f32 	%f45, [%r119+80];
	cvt.f64.f32 	%fd21, %f45;
	st.local.f64 	[%rd62], %fd21;
	{ // callseq 42, 0
	.param .b64 param0;
	st.param.b64 	[param0], %rd66;
	.param .b64 param1;
	st.param.b64 	[param1], %rd61;
	.param .b32 retval0;
	call.uni (retval0), 
	vprintf, 
	(
	param0, 
	param1
	);
	ld.param.b32 	%r160, [retval0];
	} // callseq 42
	ld.shared.f32 	%f46, [%r119+84];
	cvt.f64.f32 	%fd22, %f46;
	st.local.f64 	[%rd62], %fd22;
	{ // callseq 43, 0
	.param .b64 param0;
	st.param.b64 	[param0], %rd66;
	.param .b64 param1;
	st.param.b64 	[param1], %rd61;
	.param .b32 retval0;
	call.uni (retval0), 
	vprintf, 
	(
	param0, 
	param1
	);
	ld.param.b32 	%r162, [retval0];
	} // callseq 43
	ld.shared.f32 	%f47, [%r119+88];
	cvt.f64.f32 	%fd23, %f47;
	st.local.f64 	[%rd62], %fd23;
	{ // callseq 44, 0
	.param .b64 param0;
	st.param.b64 	[param0], %rd66;
	.param .b64 param1;
	st.param.b64 	[param1], %rd61;
	.param .b32 retval0;
	call.uni (retval0), 
	vprintf, 
	(
	param0, 
	param1
	);
	ld.param.b32 	%r164, [retval0];
	} // callseq 44
	ld.shared.f32 	%f48, [%r119+92];
	cvt.f64.f32 	%fd24, %f48;
	st.local.f64 	[%rd62], %fd24;
	{ // callseq 45, 0
	.param .b64 param0;
	st.param.b64 	[param0], %rd66;
	.param .b64 param1;
	st.param.b64 	[param1], %rd61;
	.param .b32 retval0;
	call.uni (retval0), 
	vprintf, 
	(
	param0, 
	param1
	);
	ld.param.b32 	%r166, [retval0];
	} // callseq 45
	ld.shared.f32 	%f49, [%r119+96];
	cvt.f64.f32 	%fd25, %f49;
	st.local.f64 	[%rd62], %fd25;
	{ // callseq 46, 0
	.param .b64 param0;
	st.param.b64 	[param0], %rd66;
	.param .b64 param1;
	st.param.b64 	[param1], %rd61;
	.param .b32 retval0;
	call.uni (retval0), 
	vprintf, 
	(
	param0, 
	param1
	);
	ld.param.b32 	%r168, [retval0];
	} // callseq 46
	ld.shared.f32 	%f50, [%r119+100];
	cvt.f64.f32 	%fd26, %f50;
	st.local.f64 	[%rd62], %fd26;
	{ // callseq 47, 0
	.param .b64 param0;
	st.param.b64 	[param0], %rd66;
	.param .b64 param1;
	st.param.b64 	[param1], %rd61;
	.param .b32 retval0;
	call.uni (retval0), 
	vprintf, 
	(
	param0, 
	param1
	);
	ld.param.b32 	%r170, [retval0];
	} // callseq 47
	ld.shared.f32 	%f51, [%r119+104];
	cvt.f64.f32 	%fd27, %f51;
	st.local.f64 	[%rd62], %fd27;
	{ // callseq 48, 0
	.param .b64 param0;
	st.param.b64 	[param0], %rd66;
	.param .b64 param1;
	st.param.b64 	[param1], %rd61;
	.param .b32 retval0;
	call.uni (retval0), 
	vprintf, 
	(
	param0, 
	param1
	);
	ld.param.b32 	%r172, [retval0];
	} // callseq 48
	ld.shared.f32 	%f52, [%r119+108];
	cvt.f64.f32 	%fd28, %f52;
	st.local.f64 	[%rd62], %fd28;
	{ // callseq 49, 0
	.param .b64 param0;
	st.param.b64 	[param0], %rd66;
	.param .b64 param1;
	st.param.b64 	[param1], %rd61;
	.param .b32 retval0;
	call.uni (retval0), 
	vprintf, 
	(
	param0, 
	param1
	);
	ld.param.b32 	%r174, [retval0];
	} // callseq 49
	ld.shared.f32 	%f53, [%r119+112];
	cvt.f64.f32 	%fd29, %f53;
	st.local.f64 	[%rd62], %fd29;
	{ // callseq 50, 0
	.param .b64 param0;
	st.param.b64 	[param0], %rd66;
	.param .b64 param1;
	st.param.b64 	[param1], %rd61;
	.param .b32 retval0;
	call.uni (retval0), 
	vprintf, 
	(
	param0, 
	param1
	);
	ld.param.b32 	%r176, [retval0];
	} // callseq 50
	ld.shared.f32 	%f54, [%r119+116];
	cvt.f64.f32 	%fd30, %f54;
	st.local.f64 	[%rd62], %fd30;
	{ // callseq 51, 0
	.param .b64 param0;
	st.param.b64 	[param0], %rd66;
	.param .b64 param1;
	st.param.b64 	[param1], %rd61;
	.param .b32 retval0;
	call.uni (retval0), 
	vprintf, 
	(
	param0, 
	param1
	);
	ld.param.b32 	%r178, [retval0];
	} // callseq 51
	ld.shared.f32 	%f55, [%r119+120];
	cvt.f64.f32 	%fd31, %f55;
	st.local.f64 	[%rd62], %fd31;
	{ // callseq 52, 0
	.param .b64 param0;
	st.param.b64 	[param0], %rd66;
	.param .b64 param1;
	st.param.b64 	[param1], %rd61;
	.param .b32 retval0;
	call.uni (retval0), 
	vprintf, 
	(
	param0, 
	param1
	);
	ld.param.b32 	%r180, [retval0];
	} // callseq 52
	ld.shared.f32 	%f56, [%r119+124];
	cvt.f64.f32 	%fd32, %f56;
	st.local.f64 	[%rd62], %fd32;
	{ // callseq 53, 0
	.param .b64 param0;
	st.param.b64 	[param0], %rd66;
	.param .b64 param1;
	st.param.b64 	[param1], %rd61;
	.param .b32 retval0;
	call.uni (retval0), 
	vprintf, 
	(
	param0, 
	param1
	);
	ld.param.b32 	%r182, [retval0];
	} // callseq 53
	mov.u64 	%rd67, $str$3;
	cvta.global.u64 	%rd68, %rd67;
	{ // callseq 54, 0
	.param .b64 param0;
	st.param.b64 	[param0], %rd68;
	.param .b64 param1;
	st.param.b64 	[param1], 0;
	.param .b32 retval0;
	call.uni (retval0), 
	vprintf, 
	(
	param0, 
	param1
	);
	ld.param.b32 	%r184, [retval0];
	} // callseq 54
	add.s32 	%r234, %r234, 1;
	setp.ne.s32 	%p29, %r234, 32;
	@%p29 bra 	$L__BB0_38;
$L__BB0_39:
	bar.sync 	0;
	mov.b32 	%r235, 0;
$L__BB0_40:
	setp.ge.s32 	%p30, %r6, %r34;
	setp.ge.s32 	%p31, %r4, %r36;
	add.s32 	%r30, %r8, %r235;
	shl.b32 	%r187, %r235, 5;
	add.s32 	%r188, %r187, %r1;
	shr.u32 	%r189, %r30, 3;
	mov.u32 	%r190, _ZZ4mm1bPKhPKfS2_S2_PfiiiiE5wTile;
	add.s32 	%r191, %r190, %r189;
	ld.shared.u8 	%rs26, [%r191];
	setp.ge.s32 	%p32, %r235, %r35;
	or.pred  	%p33, %p31, %p32;
	or.pred  	%p34, %p33, %p30;
	and.b16  	%rs28, %rs26, 1;
	setp.eq.b16 	%p35, %rs28, 1;
	not.pred 	%p36, %p35;
	shl.b32 	%r192, %r188, 2;
	mov.u32 	%r193, _ZZ4mm1bPKhPKfS2_S2_PfiiiiE5xTile;
	add.s32 	%r31, %r193, %r192;
	or.pred  	%p37, %p34, %p36;
	@%p37 bra 	$L__BB0_42;
	ld.shared.f32 	%f57, [%r31];
	add.f32 	%f68, %f68, %f57;
$L__BB0_42:
	setp.ge.s32 	%p38, %r6, %r34;
	setp.ge.s32 	%p39, %r4, %r36;
	add.s32 	%r194, %r235, 1;
	add.s32 	%r195, %r30, 1;
	shr.u32 	%r196, %r195, 3;
	add.s32 	%r198, %r190, %r196;
	ld.shared.u8 	%rs29, [%r198];
	setp.ge.s32 	%p40, %r194, %r35;
	or.pred  	%p41, %p39, %p40;
	or.pred  	%p42, %p41, %p38;
	and.b16  	%rs31, %rs29, 2;
	setp.eq.s16 	%p43, %rs31, 0;
	or.pred  	%p44, %p42, %p43;
	@%p44 bra 	$L__BB0_44;
	ld.shared.f32 	%f58, [%r31+128];
	add.f32 	%f68, %f68, %f58;
$L__BB0_44:
	setp.ge.s32 	%p45, %r6, %r34;
	setp.ge.s32 	%p46, %r4, %r36;
	add.s32 	%r199, %r235, 2;
	add.s32 	%r200, %r30, 2;
	shr.u32 	%r201, %r200, 3;
	add.s32 	%r203, %r190, %r201;
	ld.shared.u8 	%rs32, [%r203];
	setp.ge.s32 	%p47, %r199, %r35;
	or.pred  	%p48, %p46, %p47;
	or.pred  	%p49, %p48, %p45;
	and.b16  	%rs34, %rs32, 4;
	setp.eq.s16 	%p50, %rs34, 0;
	or.pred  	%p51, %p49, %p50;
	@%p51 bra 	$L__BB0_46;
	ld.shared.f32 	%f59, [%r31+256];
	add.f32 	%f68, %f68, %f59;
$L__BB0_46:
	setp.ge.s32 	%p52, %r6, %r34;
	setp.ge.s32 	%p53, %r4, %r36;
	add.s32 	%r204, %r235, 3;
	add.s32 	%r205, %r30, 3;
	shr.u32 	%r206, %r205, 3;
	add.s32 	%r208, %r190, %r206;
	ld.shared.u8 	%rs35, [%r208];
	setp.ge.s32 	%p54, %r204, %r35;
	or.pred  	%p55, %p53, %p54;
	or.pred  	%p56, %p55, %p52;
	and.b16  	%rs37, %rs35, 8;
	setp.eq.s16 	%p57, %rs37, 0;
	or.pred  	%p58, %p56, %p57;
	@%p58 bra 	$L__BB0_48;
	ld.shared.f32 	%f60, [%r31+384];
	add.f32 	%f68, %f68, %f60;
$L__BB0_48:
	setp.ge.s32 	%p59, %r6, %r34;
	setp.ge.s32 	%p60, %r4, %r36;
	add.s32 	%r209, %r235, 4;
	add.s32 	%r210, %r30, 4;
	shr.u32 	%r211, %r210, 3;
	add.s32 	%r213, %r190, %r211;
	ld.shared.u8 	%rs38, [%r213];
	setp.ge.s32 	%p61, %r209, %r35;
	or.pred  	%p62, %p60, %p61;
	or.pred  	%p63, %p62, %p59;
	and.b16  	%rs40, %rs38, 16;
	setp.eq.s16 	%p64, %rs40, 0;
	or.pred  	%p65, %p63, %p64;
	@%p65 bra 	$L__BB0_50;
	ld.shared.f32 	%f61, [%r31+512];
	add.f32 	%f68, %f68, %f61;
$L__BB0_50:
	setp.ge.s32 	%p66, %r6, %r34;
	setp.ge.s32 	%p67, %r4, %r36;
	add.s32 	%r214, %r235, 5;
	add.s32 	%r215, %r30, 5;
	shr.u32 	%r216, %r215, 3;
	add.s32 	%r218, %r190, %r216;
	ld.shared.u8 	%rs41, [%r218];
	setp.ge.s32 	%p68, %r214, %r35;
	or.pred  	%p69, %p67, %p68;
	or.pred  	%p70, %p69, %p66;
	and.b16  	%rs43, %rs41, 32;
	setp.eq.s16 	%p71, %rs43, 0;
	or.pred  	%p72, %p70, %p71;
	@%p72 bra 	$L__BB0_52;
	ld.shared.f32 	%f62, [%r31+640];
	add.f32 	%f68, %f68, %f62;
$L__BB0_52:
	setp.ge.s32 	%p73, %r6, %r34;
	setp.ge.s32 	%p74, %r4, %r36;
	add.s32 	%r219, %r235, 6;
	add.s32 	%r220, %r30, 6;
	shr.u32 	%r221, %r220, 3;
	add.s32 	%r223, %r190, %r221;
	ld.shared.u8 	%rs44, [%r223];
	setp.ge.s32 	%p75, %r219, %r35;
	or.pred  	%p76, %p74, %p75;
	or.pred  	%p77, %p76, %p73;
	and.b16  	%rs46, %rs44, 64;
	setp.eq.s16 	%p78, %rs46, 0;
	or.pred  	%p79, %p77, %p78;
	@%p79 bra 	$L__BB0_54;
	ld.shared.f32 	%f63, [%r31+768];
	add.f32 	%f68, %f68, %f63;
$L__BB0_54:
	setp.ge.s32 	%p80, %r6, %r34;
	setp.ge.s32 	%p81, %r4, %r36;
	add.s32 	%r224, %r235, 7;
	add.s32 	%r225, %r30, 7;
	shr.u32 	%r226, %r225, 3;
	add.s32 	%r228, %r190, %r226;
	ld.shared.u8 	%rs47, [%r228];
	setp.ge.s32 	%p82, %r224, %r35;
	or.pred  	%p83, %p81, %p82;
	or.pred  	%p84, %p83, %p80;
	and.b16  	%rs49, %rs47, 128;
	setp.eq.s16 	%p85, %rs49, 0;
	or.pred  	%p86, %p84, %p85;
	@%p86 bra 	$L__BB0_56;
	ld.shared.f32 	%f64, [%r31+896];
	add.f32 	%f68, %f68, %f64;
$L__BB0_56:
	add.s32 	%r235, %r235, 8;
	setp.ne.s32 	%p87, %r235, 32;
	@%p87 bra 	$L__BB0_40;
	bar.sync 	0;
	add.s32 	%r230, %r230, 1;
	setp.ne.s32 	%p88, %r230, %r7;
	@%p88 bra 	$L__BB0_2;
$L__BB0_58:
	setp.ge.s32 	%p89, %r6, %r34;
	setp.ge.s32 	%p90, %r4, %r36;
	or.pred  	%p91, %p89, %p90;
	@%p91 bra 	$L__BB0_60;
	ld.param.u64 	%rd72, [_Z4mm1bPKhPKfS2_S2_Pfiiii_param_4];
	mad.lo.s32 	%r229, %r36, %r6, %r4;
	cvta.to.global.u64 	%rd69, %rd72;
	mul.wide.s32 	%rd70, %r229, 4;
	add.s64 	%rd71, %rd69, %rd70;
	st.global.f32 	[%rd71], %f68;
$L__BB0_60:
	ret;

}


// ===== COMPILED SASS (sm_100) =====

	.target	sm_100

	.elftype	@"ET_EXEC"


//--------------------- .note.nv.tkinfo           --------------------------
	.section	.note.nv.tkinfo,"",@"SHT_NOTE"
	.sectionflags	@"SHF_NOTE_NV_TKINFO"
	.tkinfo
        /*0018*/ 	.word	0x00000002
        /*0030*/ 	.string	""
        /*0030*/ 	.string	"ptxas"
        /*0030*/ 	.string	"Cuda compilation tools, release 13.0, V13.0.88"
        /*0030*/ 	.string	"Build cuda_13.0.r13.0/compiler.36424714_0"
        /*0030*/ 	.string	"-arch sm_100 -m 64 "



//--------------------- .note.nv.cuinfo           --------------------------
	.section	.note.nv.cuinfo,"",@"SHT_NOTE"
	.sectionflags	@"SHF_NOTE_NV_CUINFO"
        /*0018*/ 	.short	0x0002
        /*001a*/ 	.short	0x0064
        /*001c*/ 	.short	0x0082
	.zero		2


//--------------------- .nv.info                  --------------------------
	.section	.nv.info,"",@"SHT_CUDA_INFO"
	.align	4


	//----- nvinfo : EIATTR_REGCOUNT
	.align		4
        /*0000*/ 	.byte	0x04, 0x2f
        /*0002*/ 	.short	(.L_9 - .L_8)
	.align		4
.L_8:
        /*0004*/ 	.word	index@(_Z4mm1bPKhPKfS2_S2_Pfiiii)
        /*0008*/ 	.word	0x00000021


	//----- nvinfo : EIATTR_FRAME_SIZE
	.align		4
.L_9:
        /*000c*/ 	.byte	0x04, 0x11
        /*000e*/ 	.short	(.L_11 - .L_10)
	.align		4
.L_10:
        /*0010*/ 	.word	index@(_Z4mm1bPKhPKfS2_S2_Pfiiii)
        /*0014*/ 	.word	0x00000040


	//----- nvinfo : EIATTR_MIN_STACK_SIZE
	.align		4
.L_11:
        /*0018*/ 	.byte	0x04, 0x12
        /*001a*/ 	.short	(.L_13 - .L_12)
	.align		4
.L_12:
        /*001c*/ 	.word	index@(_Z4mm1bPKhPKfS2_S2_Pfiiii)
        /*0020*/ 	.word	0x00000040
.L_13:


//--------------------- .nv.compat                --------------------------
	.section	.nv.compat,"",@"SHT_CUDA_COMPAT_INFO"
	.align	4
        /*0000*/ 	.byte	0x02, 0x09, 0x00, 0x00, 0x02, 0x02, 0x01, 0x00, 0x02, 0x05, 0x05, 0x00, 0x03, 0x07, 0x01, 0x01
        /*0010*/ 	.byte	0x02, 0x03, 0x00, 0x00, 0x02, 0x06, 0x01, 0x00, 0x04, 0x0b, 0x08, 0x00, 0x09, 0x00, 0x00, 0x00
        /*0020*/ 	.byte	0x00, 0x00, 0x00, 0x00


//--------------------- .nv.info._Z4mm1bPKhPKfS2_S2_Pfiiii --------------------------
	.section	.nv.info._Z4mm1bPKhPKfS2_S2_Pfiiii,"",@"SHT_CUDA_INFO"
	.sectionflags	@""
	.align	4


	//----- nvinfo : EIATTR_CUDA_API_VERSION
	.align		4
        /*0000*/ 	.byte	0x04, 0x37
        /*0002*/ 	.short	(.L_15 - .L_14)
.L_14:
        /*0004*/ 	.word	0x00000082


	//----- nvinfo : EIATTR_KPARAM_INFO
	.align		4
.L_15:
        /*0008*/ 	.byte	0x04, 0x17
        /*000a*/ 	.short	(.L_17 - .L_16)
.L_16:
        /*000c*/ 	.word	0x00000000
        /*0010*/ 	.short	0x0008
        /*0012*/ 	.short	0x0034
        /*0014*/ 	.byte	0x00, 0xf0, 0x11, 0x00


	//----- nvinfo : EIATTR_KPARAM_INFO
	.align		4
.L_17:
        /*0018*/ 	.byte	0x04, 0x17
        /*001a*/ 	.short	(.L_19 - .L_18)
.L_18:
        /*001c*/ 	.word	0x00000000
        /*0020*/ 	.short	0x0007
        /*0022*/ 	.short	0x0030
        /*0024*/ 	.byte	0x00, 0xf0, 0x11, 0x00


	//----- nvinfo : EIATTR_KPARAM_INFO
	.align		4
.L_19:
        /*0028*/ 	.byte	0x04, 0x17
        /*002a*/ 	.short	(.L_21 - .L_20)
.L_20:
        /*002c*/ 	.word	0x00000000
        /*0030*/ 	.short	0x0006
        /*0032*/ 	.short	0x002c
        /*0034*/ 	.byte	0x00, 0xf0, 0x11, 0x00


	//----- nvinfo : EIATTR_KPARAM_INFO
	.align		4
.L_21:
        /*0038*/ 	.byte	0x04, 0x17
        /*003a*/ 	.short	(.L_23 - .L_22)
.L_22:
        /*003c*/ 	.word	0x00000000
        /*0040*/ 	.short	0x0005
        /*0042*/ 	.short	0x0028
        /*0044*/ 	.byte	0x00, 0xf0, 0x11, 0x00


	//----- nvinfo : EIATTR_KPARAM_INFO
	.align		4
.L_23:
        /*0048*/ 	.byte	0x04, 0x17
        /*004a*/ 	.short	(.L_25 - .L_24)
.L_24:
        /*004c*/ 	.word	0x00000000
        /*0050*/ 	.short	0x0004
        /*0052*/ 	.short	0x0020
        /*0054*/ 	.byte	0x00, 0xf5, 0x21, 0x00


	//----- nvinfo : EIATTR_KPARAM_INFO
	.align		4
.L_25:
        /*0058*/ 	.byte	0x04, 0x17
        /*005a*/ 	.short	(.L_27 - .L_26)
.L_26:
        /*005c*/ 	.word	0x00000000
        /*0060*/ 	.short	0x0003
        /*0062*/ 	.short	0x0018
        /*0064*/ 	.byte	0x00, 0xf5, 0x21, 0x00


	//----- nvinfo : EIATTR_KPARAM_INFO
	.align		4
.L_27:
        /*0068*/ 	.byte	0x04, 0x17
        /*006a*/ 	.short	(.L_29 - .L_28)
.L_28:
        /*006c*/ 	.word	0x00000000
        /*0070*/ 	.short	0x0002
        /*0072*/ 	.short	0x0010
        /*0074*/ 	.byte	0x00, 0xf5, 0x21, 0x00


	//----- nvinfo : EIATTR_KPARAM_INFO
	.align		4
.L_29:
        /*0078*/ 	.byte	0x04, 0x17
        /*007a*/ 	.short	(.L_31 - .L_30)
.L_30:
        /*007c*/ 	.word	0x00000000
        /*0080*/ 	.short	0x0001
        /*0082*/ 	.short	0x0008
        /*0084*/ 	.byte	0x00, 0xf5, 0x21, 0x00


	//----- nvinfo : EIATTR_KPARAM_INFO
	.align		4
.L_31:
        /*0088*/ 	.byte	0x04, 0x17
        /*008a*/ 	.short	(.L_33 - .L_32)
.L_32:
        /*008c*/ 	.word	0x00000000
        /*0090*/ 	.short	0x0000
        /*0092*/ 	.short	0x0000
        /*0094*/ 	.byte	0x00, 0xf5, 0x21, 0x00


	//----- nvinfo : EIATTR_SPARSE_MMA_MASK
	.align		4
.L_33:
        /*0098*/ 	.byte	0x03, 0x50
        /*009a*/ 	.short	0x0000


	//----- nvinfo : EIATTR_MAXREG_COUNT
	.align		4
        /*009c*/ 	.byte	0x03, 0x1b
        /*009e*/ 	.short	0x00ff


	//----- nvinfo : EIATTR_NUM_BARRIERS
	.align		4
        /*00a0*/ 	.byte	0x02, 0x4c
        /*00a2*/ 	.byte	0x01
	.zero		1


	//----- nvinfo : EIATTR_EXTERNS
	.align		4
        /*00a4*/ 	.byte	0x04, 0x0f
        /*00a6*/ 	.short	(.L_35 - .L_34)


	//   ....[0]....
	.align		4
.L_34:
        /*00a8*/ 	.word	index@(vprintf)


	//----- nvinfo : EIATTR_MERCURY_ISA_VERSION
	.align		4
.L_35:
        /*00ac*/ 	.byte	0x03, 0x5f
        /*00ae*/ 	.short	0x0101


	//----- nvinfo : EIATTR_VRC_CTA_INIT_COUNT
	.align		4
        /*00b0*/ 	.byte	0x02, 0x4a
	.zero		1
	.zero		1


	//----- nvinfo : EIATTR_SYSCALL_OFFSETS
	.align		4
        /*00b4*/ 	.byte	0x04, 0x46
        /*00b6*/ 	.short	(.L_37 - .L_36)


	//   ....[0]....
.L_36:
        /*00b8*/ 	.word	0x00000600


	//   ....[1]....
        /*00bc*/ 	.word	0x000007a0


	//   ....[2]....
        /*00c0*/ 	.word	0x00000860


	//   ....[3]....
        /*00c4*/ 	.word	0x000009d0


	//   ....[4]....
        /*00c8*/ 	.word	0x00000a60


	//   ....[5]....
        /*00cc*/ 	.word	0x00000b30


	//   ....[6]....
        /*00d0*/ 	.word	0x00000bc0


	//   ....[7]....
        /*00d4*/ 	.word	0x00000c90


	//   ....[8]....
        /*00d8*/ 	.word	0x00000d20


	//   ....[9]....
        /*00dc*/ 	.word	0x00000df0


	//   ....[10]....
        /*00e0*/ 	.word	0x00000e80


	//   ....[11]....
        /*00e4*/ 	.word	0x00000f50


	//   ....[12]....
        /*00e8*/ 	.word	0x00000fe0


	//   ....[13]....
        /*00ec*/ 	.word	0x000010b0


	//   ....[14]....
        /*00f0*/ 	.word	0x00001140


	//   ....[15]....
        /*00f4*/ 	.word	0x00001210


	//   ....[16]....
        /*00f8*/ 	.word	0x000012a0


	//   ....[17]....
        /*00fc*/ 	.word	0x00001370


	//   ....[18]....
        /*0100*/ 	.word	0x00001400


	//   ....[19]....
        /*0104*/ 	.word	0x000014d0


	//   ....[20]....
        /*0108*/ 	.word	0x000015c0


	//   ....[21]....
        /*010c*/ 	.word	0x00001670


	//   ....[22]....
        /*0110*/ 	.word	0x00001770


	//   ....[23]....
        /*0114*/ 	.word	0x00001820


	//   ....[24]....
        /*0118*/ 	.word	0x000018d0


	//   ....[25]....
        /*011c*/ 	.word	0x00001980


	//   ....[26]....
        /*0120*/ 	.word	0x00001a30


	//   ....[27]....
        /*0124*/ 	.word	0x00001ae0


	//   ....[28]....
        /*0128*/ 	.word	0x00001b90


	//   ....[29]....
        /*012c*/ 	.word	0x00001c40


	//   ....[30]....
        /*0130*/ 	.word	0x00001cf0


	//   ....[31]....
        /*0134*/ 	.word	0x00001da0


	//   ....[32]....
        /*0138*/ 	.word	0x00001e50


	//   ....[33]....
        /*013c*/ 	.word	0x00001f00


	//   ....[34]....
        /*0140*/ 	.word	0x00001fb0


	//   ....[35]....
        /*0144*/ 	.word	0x00002060


	//   ....[36]....
        /*0148*/ 	.word	0x00002110


	//   ....[37]....
        /*014c*/ 	.word	0x000021c0


	//   ....[38]....
        /*0150*/ 	.word	0x00002270


	//   ....[39]....
        /*0154*/ 	.word	0x00002320


	//   ....[40]....
        /*0158*/ 	.word	0x000023d0


	//   ....[41]....
        /*015c*/ 	.word	0x00002480


	//   ....[42]....
        /*0160*/ 	.word	0x00002530


	//   ....[43]....
        /*0164*/ 	.word	0x000025e0


	//   ....[44]....
        /*0168*/ 	.word	0x00002690


	//   ....[45]....
        /*016c*/ 	.word	0x00002740


	//   ....[46]....
        /*0170*/ 	.word	0x000027f0


	//   ....[47]....
        /*0174*/ 	.word	0x000028a0


	//   ....[48]....
        /*0178*/ 	.word	0x00002950


	//   ....[49]....
        /*017c*/ 	.word	0x00002a00


	//   ....[50]....
        /*0180*/ 	.word	0x00002ab0


	//   ....[51]....
        /*0184*/ 	.word	0x00002b60


	//   ....[52]....
        /*0188*/ 	.word	0x00002c10


	//   ....[53]....
        /*018c*/ 	.word	0x00002cc0


	//   ....[54]....
        /*0190*/ 	.word	0x00002d30


	//----- nvinfo : EIATTR_EXIT_INSTR_OFFSETS
	.align		4
.L_37:
        /*0194*/ 	.byte	0x04, 0x1c
        /*0196*/ 	.short	(.L_39 - .L_38)


	//   ....[0]....
.L_38:
        /*0198*/ 	.word	0x000034a0


	//   ....[1]....
        /*019c*/ 	.word	0x000034f0


	//----- nvinfo : EIATTR_CRS_STACK_SIZE
	.align		4
.L_39:
        /*01a0*/ 	.byte	0x04, 0x1e
        /*01a2*/ 	.short	(.L_41 - .L_40)
.L_40:
        /*01a4*/ 	.word	0x00000000


	//----- nvinfo : EIATTR_CBANK_PARAM_SIZE
	.align		4
.L_41:
        /*01a8*/ 	.byte	0x03, 0x19
        /*01aa*/ 	.short	0x0038


	//----- nvinfo : EIATTR_PARAM_CBANK
	.align		4
        /*01ac*/ 	.byte	0x04, 0x0a
        /*01ae*/ 	.short	(.L_43 - .L_42)
	.align		4
.L_42:
        /*01b0*/ 	.word	index@(.nv.constant0._Z4mm1bPKhPKfS2_S2_Pfiiii)
        /*01b4*/ 	.short	0x0380
        /*01b6*/ 	.short	0x0038


	//----- nvinfo : EIATTR_SW_WAR
	.align		4
.L_43:
        /*01b8*/ 	.byte	0x04, 0x36
        /*01ba*/ 	.short	(.L_45 - .L_44)
.L_44:
        /*01bc*/ 	.word	0x00000008
.L_45:


//--------------------- .nv.callgraph             --------------------------
	.section	.nv.callgraph,"",@"SHT_CUDA_CALLGRAPH"
	.align	4
	.sectionentsize	8
	.align		4
        /*0000*/ 	.word	0x00000000
	.align		4
        /*0004*/ 	.word	0xffffffff
	.align		4
        /*0008*/ 	.word	index@(_Z4mm1bPKhPKfS2_S2_Pfiiii)
	.align		4
        /*000c*/ 	.word	index@(vprintf)
	.align		4
        /*0010*/ 	.word	0x00000000
	.align		4
        /*0014*/ 	.word	0xfffffffe
	.align		4
        /*0018*/ 	.word	0x00000000
	.align		4
        /*001c*/ 	.word	0xfffffffd
	.align		4
        /*0020*/ 	.word	0x00000000
	.align		4
        /*0024*/ 	.word	0xfffffffc


//--------------------- .nv.constant4             --------------------------
	.section	.nv.constant4,"a",@progbits
	.align	8
	.align		8
.nv.constant4:
        /*0000*/ 	.dword	vprintf
	.align		8
        /*0008*/ 	.dword	$str
	.align		8
        /*0010*/ 	.dword	$str$1
	.align		8
        /*0018*/ 	.dword	$str$2
	.align		8
        /*0020*/ 	.dword	$str$3
	.align		8
        /*0028*/ 	.dword	$str$4
	.align		8
        /*0030*/ 	.dword	$str$5
	.align		8
        /*0038*/ 	.dword	$str$6
	.align		8
        /*0040*/ 	.dword	$str$7


//--------------------- .text._Z4mm1bPKhPKfS2_S2_Pfiiii --------------------------
	.section	.text._Z4mm1bPKhPKfS2_S2_Pfiiii,"ax",@progbits
	.align	128
        .global         _Z4mm1bPKhPKfS2_S2_Pfiiii
        .type           _Z4mm1bPKhPKfS2_S2_Pfiiii,@function
        .size           _Z4mm1bPKhPKfS2_S2_Pfiiii,(.L_x_83 - _Z4mm1bPKhPKfS2_S2_Pfiiii)
        .other          _Z4mm1bPKhPKfS2_S2_Pfiiii,@"STO_CUDA_ENTRY STV_DEFAULT"
_Z4mm1bPKhPKfS2_S2_Pfiiii:
.text._Z4mm1bPKhPKfS2_S2_Pfiiii:
[----:B------:R-:W0:Y:S01]  /*0000*/  LDC R1, c[0x0][0x37c] ;  /* 0x0000df00ff017b82 */ /* 0x000e220000000800 */
[----:B------:R-:W1:Y:S01]  /*0010*/  S2R R29, SR_TID.X ;  /* 0x00000000001d7919 */ /* 0x000e620000002100 */
[----:B------:R-:W2:Y:S01]  /*0020*/  LDCU UR8, c[0x0][0x3ac] ;  /* 0x00007580ff0877ac */ /* 0x000ea20008000800 */
[----:B0-----:R-:W-:Y:S01]  /*0030*/  VIADD R1, R1, 0xffffffc0 ;  /* 0xffffffc001017836 */ /* 0x001fe20000000000 */
[----:B------:R-:W1:Y:S01]  /*0040*/  S2R R16, SR_CTAID.X ;  /* 0x0000000000107919 */ /* 0x000e620000002500 */
[----:B------:R-:W0:Y:S01]  /*0050*/  LDCU UR4, c[0x0][0x2f8] ;  /* 0x00005f00ff0477ac */ /* 0x000e220008000800 */
[----:B------:R-:W-:Y:S01]  /*0060*/  IMAD.MOV.U32 R27, RZ, RZ, RZ ;  /* 0x000000ffff1b7224 */ /* 0x000fe200078e00ff */
[----:B------:R-:W3:Y:S01]  /*0070*/  S2R R2, SR_TID.Y ;  /* 0x0000000000027919 */ /* 0x000ee20000002200 */
[----:B------:R-:W4:Y:S01]  /*0080*/  LDCU UR5, c[0x0][0x2fc] ;  /* 0x00005f80ff0577ac */ /* 0x000f220008000800 */
[----:B------:R-:W3:Y:S01]  /*0090*/  S2R R17, SR_CTAID.Y ;  /* 0x0000000000117919 */ /* 0x000ee20000002600 */
[----:B------:R-:W1:Y:S01]  /*00a0*/  LDCU UR6, c[0x0][0x360] ;  /* 0x00006c00ff0677ac */ /* 0x000e620008000800 */
[----:B------:R-:W3:Y:S01]  /*00b0*/  LDCU UR7, c[0x0][0x364] ;  /* 0x00006c80ff0777ac */ /* 0x000ee20008000800 */
[----:B--2---:R-:W-:Y:S01]  /*00c0*/  UISETP.GE.AND UP0, UPT, UR8, 0x1, UPT ;  /* 0x000000010800788c */ /* 0x004fe2000bf06270 */
[----:B0-----:R-:W-:Y:S01]  /*00d0*/  IADD3 R25, P0, PT, R1, UR4, RZ ;  /* 0x0000000401197c10 */ /* 0x001fe2000ff1e0ff */
[----:B------:R-:W0:Y:S03]  /*00e0*/  LDCU.64 UR36, c[0x0][0x358] ;  /* 0x00006b00ff2477ac */ /* 0x000e260008000a00 */
[----:B------:R-:W-:Y:S01]  /*00f0*/  IADD3 R23, P1, PT, R25, 0x8, RZ ;  /* 0x0000000819177810 */ /* 0x000fe20007f3e0ff */
[----:B----4-:R-:W-:-:S04]  /*0100*/  IMAD.X R24, RZ, RZ, UR5, P0 ;  /* 0x00000005ff187e24 */ /* 0x010fc800080e06ff */
[----:B------:R-:W-:Y:S02]  /*0110*/  IMAD.X R22, RZ, RZ, R24, P1 ;  /* 0x000000ffff167224 */ /* 0x000fe400008e0618 */
[----:B-1----:R-:W-:Y:S02]  /*0120*/  IMAD R29, R16, UR6, R29 ;  /* 0x00000006101d7c24 */ /* 0x002fe4000f8e021d */
[----:B---3--:R-:W-:Y:S01]  /*0130*/  IMAD R2, R17, UR7, R2 ;  /* 0x0000000711027c24 */ /* 0x008fe2000f8e0202 */
[----:B0-----:R-:W-:Y:S06]  /*0140*/  BRA.U !UP0, `(.L_x_0) ;  /* 0x0000003108c47547 */ /* 0x001fec000b800000 */
[----:B------:R-:W-:Y:S02]  /*0150*/  IMAD.MOV.U32 R27, RZ, RZ, RZ ;  /* 0x000000ffff1b7224 */ /* 0x000fe400078e00ff */
[----:B------:R-:W-:-:S07]  /*0160*/  IMAD.MOV.U32 R28, RZ, RZ, RZ ;  /* 0x000000ffff1c7224 */ /* 0x000fce00078e00ff */
.L_x_81:
[----:B------:R-:W0:Y:S01]  /*0170*/  S2R R19, SR_TID.Y ;  /* 0x0000000000137919 */ /* 0x000e220000002200 */
[----:B------:R-:W1:Y:S01]  /*0180*/  LDCU UR40, c[0x0][0x3ac] ;  /* 0x00007580ff2877ac */ /* 0x000e620008000800 */
[----:B------:R-:W2:Y:S01]  /*0190*/  LDCU UR4, c[0x0][0x3b0] ;  /* 0x00007600ff0477ac */ /* 0x000ea20008000800 */
[----:B------:R-:W3:Y:S01]  /*01a0*/  S2R R26, SR_TID.X ;  /* 0x00000000001a7919 */ /* 0x000ee20000002100 */
[----:B------:R-:W4:Y:S01]  /*01b0*/  S2UR UR5, SR_CgaCtaId ;  /* 0x00000000000579c3 */ /* 0x000f220000008800 */
[----:B------:R-:W5:Y:S01]  /*01c0*/  LDCU UR6, c[0x0][0x3a8] ;  /* 0x00007500ff0677ac */ /* 0x000f620008000800 */
[----:B------:R-:W0:Y:S01]  /*01d0*/  LDCU UR41, c[0x0][0x3b0] ;  /* 0x00007600ff2977ac */ /* 0x000e220008000800 */
[----:B------:R-:W0:Y:S02]  /*01e0*/  LDCU.64 UR38, c[0x0][0x3a8] ;  /* 0x00007500ff2677ac */ /* 0x000e240008000a00 */
[----:B0-----:R-:W-:-:S05]  /*01f0*/  IMAD R0, R28, 0x20, R19 ;  /* 0x000000201c007824 */ /* 0x001fca00078e0213 */
[----:B-1----:R-:W-:-:S04]  /*0200*/  ISETP.GE.AND P0, PT, R0, UR40, PT ;  /* 0x0000002800007c0c */ /* 0x002fc8000bf06270 */
[----:B--2---:R-:W-:-:S13]  /*0210*/  ISETP.GE.OR P0, PT, R29, UR4, P0 ;  /* 0x000000041d007c0c */ /* 0x004fda0008706670 */
[----:B------:R-:W0:Y:S01]  /*0220*/  @!P0 LDC.64 R4, c[0x0][0x398] ;  /* 0x0000e600ff048b82 */ /* 0x000e220000000a00 */
[----:B------:R-:W-:Y:S02]  /*0230*/  @!P0 IMAD R3, R0, UR4, R29 ;  /* 0x0000000400038c24 */ /* 0x000fe4000f8e021d */
[----:B------:R-:W-:Y:S02]  /*0240*/  IMAD.MOV.U32 R0, RZ, RZ, RZ ;  /* 0x000000ffff007224 */ /* 0x000fe400078e00ff */
[----:B0-----:R-:W-:-:S05]  /*0250*/  @!P0 IMAD.WIDE R4, R3, 0x4, R4 ;  /* 0x0000000403048825 */ /* 0x001fca00078e0204 */
[----:B------:R-:W2:Y:S01]  /*0260*/  @!P0 LDG.E R0, desc[UR36][R4.64] ;  /* 0x0000002404008981 */ /* 0x000ea2000c1e1900 */
[----:B------:R-:W-:Y:S01]  /*0270*/  UMOV UR4, 0x400 ;  /* 0x0000040000047882 */ /* 0x000fe20000000000 */
[----:B---3--:R-:W-:Y:S01]  /*0280*/  LEA R3, R19, R26, 0x5 ;  /* 0x0000001a13037211 */ /* 0x008fe200078e28ff */
[----:B----4-:R-:W-:Y:S01]  /*0290*/  ULEA UR4, UR5, UR4, 0x18 ;  /* 0x0000000405047291 */ /* 0x010fe2000f8ec0ff */
[----:B-----5:R-:W-:-:S05]  /*02a0*/  ISETP.GE.AND P0, PT, R2, UR6, PT ;  /* 0x0000000602007c0c */ /* 0x020fca000bf06270 */
[----:B------:R-:W-:Y:S01]  /*02b0*/  LEA R7, R3, UR4, 0x2 ;  /* 0x0000000403077c11 */ /* 0x000fe2000f8e10ff */
[----:B------:R-:W-:-:S05]  /*02c0*/  IMAD R3, R28, 0x20, R26 ;  /* 0x000000201c037824 */ /* 0x000fca00078e021a */
[----:B------:R-:W-:Y:S01]  /*02d0*/  ISETP.GE.OR P0, PT, R3, UR40, P0 ;  /* 0x0000002803007c0c */ /* 0x000fe20008706670 */
[----:B--2---:R0:W-:-:S12]  /*02e0*/  STS [R7], R0 ;  /* 0x0000000007007388 */ /* 0x0041d80000000800 */
[----:B------:R-:W-:Y:S05]  /*02f0*/  @P0 BRA `(.L_x_1) ;  /* 0x0000000000c80947 */ /* 0x000fea0003800000 */
[----:B------:R-:W-:-:S13]  /*0300*/  LOP3.LUT P0, RZ, R26, 0x7, RZ, 0xc0, !PT ;  /* 0x000000071aff7812 */ /* 0x000fda000780c0ff */
[----:B------:R-:W-:Y:S05]  /*0310*/  @P0 BRA `(.L_x_2) ;  /* 0x0000000000dc0947 */ /* 0x000fea0003800000 */
[----:B------:R-:W1:Y:S01]  /*0320*/  LDCU.64 UR4, c[0x0][0x380] ;  /* 0x00007000ff0477ac */ /* 0x000e620008000a00 */
[----:B------:R-:W-:Y:S01]  /*0330*/  SHF.R.U32.HI R9, RZ, 0x3, R26 ;  /* 0x00000003ff097819 */ /* 0x000fe2000001161a */
[----:B------:R-:W-:-:S04]  /*0340*/  IMAD R6, R2, UR40, R3 ;  /* 0x0000002802067c24 */ /* 0x000fc8000f8e0203 */
[----:B------:R-:W-:-:S05]  /*0350*/  IMAD R4, R19, 0x4, R9 ;  /* 0x0000000413047824 */ /* 0x000fca00078e0209 */
[----:B-1----:R-:W-:-:S05]  /*0360*/  IADD3 R4, P0, PT, R4, UR4, RZ ;  /* 0x0000000404047c10 */ /* 0x002fca000ff1e0ff */
[----:B------:R-:W-:Y:S01]  /*0370*/  IMAD.X R5, RZ, RZ, UR5, P0 ;  /* 0x00000005ff057e24 */ /* 0x000fe200080e06ff */
[----:B------:R-:W-:-:S04]  /*0380*/  LEA.HI R6, P0, R6, UR4, RZ, 0x1d ;  /* 0x0000000406067c11 */ /* 0x000fc8000f81e8ff */
[----:B------:R-:W2:Y:S01]  /*0390*/  LDG.E.S8 R10, desc[UR36][R4.64] ;  /* 0x00000024040a7981 */ /* 0x000ea2000c1e1300 */
[----:B0-----:R-:W-:-:S05]  /*03a0*/  IMAD.X R7, RZ, RZ, UR5, P0 ;  /* 0x00000005ff077e24 */ /* 0x001fca00080e06ff */
[----:B------:R-:W3:Y:S01]  /*03b0*/  LDG.E.U8 R15, desc[UR36][R6.64] ;  /* 0x00000024060f7981 */ /* 0x000ee2000c1e1100 */
[----:B------:R-:W0:Y:S01]  /*03c0*/  S2UR UR5, SR_CgaCtaId ;  /* 0x00000000000579c3 */ /* 0x000e220000008800 */
[----:B------:R-:W-:Y:S01]  /*03d0*/  UMOV UR4, 0x400 ;  /* 0x0000040000047882 */ /* 0x000fe20000000000 */
[----:B------:R-:W-:Y:S01]  /*03e0*/  IMAD.MOV.U32 R11, RZ, RZ, 0x58 ;  /* 0x00000058ff0b7424 */ /* 0x000fe200078e00ff */
[----:B------:R-:W-:Y:S01]  /*03f0*/  UIADD3 UR4, UPT, UPT, UR4, 0x1000, URZ ;  /* 0x0000100004047890 */ /* 0x000fe2000fffe0ff */
[----:B------:R-:W-:Y:S01]  /*0400*/  IMAD.MOV.U32 R8, RZ, RZ, 0x20 ;  /* 0x00000020ff087424 */ /* 0x000fe200078e00ff */
[----:B------:R-:W-:Y:S01]  /*0410*/  STL.64 [R1+0x8], R2 ;  /* 0x0000080201007387 */ /* 0x000fe20000100a00 */
[----:B------:R-:W-:-:S03]  /*0420*/  IMAD R14, R19, 0x4, R9 ;  /* 0x00000004130e7824 */ /* 0x000fc600078e0209 */
[----:B------:R1:W-:Y:S02]  /*0430*/  STL.64 [R1+0x38], R8 ;  /* 0x0000380801007387 */ /* 0x0003e40000100a00 */
[----:B-1----:R-:W-:Y:S01]  /*0440*/  MOV R8, 0x0 ;  /* 0x0000000000087802 */ /* 0x002fe20000000f00 */
[----:B0-----:R-:W-:-:S05]  /*0450*/  ULEA UR4, UR5, UR4, 0x18 ;  /* 0x0000000405047291 */ /* 0x001fca000f8ec0ff */
[----:B------:R-:W0:Y:S01]  /*0460*/  LDC.64 R8, c[0x4][R8] ;  /* 0x0100000008087b82 */ /* 0x000e220000000a00 */
[C---:B--2---:R-:W-:Y:S02]  /*0470*/  R2P PR, R10.reuse, 0x7e ;  /* 0x0000007e0a007804 */ /* 0x044fe40000000000 */
[C---:B------:R-:W-:Y:S02]  /*0480*/  LOP3.LUT R0, R10.reuse, 0x1, RZ, 0xc0, !PT ;  /* 0x000000010a007812 */ /* 0x040fe400078ec0ff */
[----:B------:R-:W-:Y:S01]  /*0490*/  ISETP.GT.AND P0, PT, R10, -0x1, PT ;  /* 0xffffffff0a00780c */ /* 0x000fe20003f04270 */
[----:B------:R-:W-:Y:S01]  /*04a0*/  VIADD R10, R3, 0x8 ;  /* 0x00000008030a7836 */ /* 0x000fe20000000000 */
[C---:B------:R-:W-:Y:S01]  /*04b0*/  SEL R4, R11.reuse, 0x2e, P1 ;  /* 0x0000002e0b047807 */ /* 0x040fe20000800000 */
[----:B---3--:R-:W-:Y:S01]  /*04c0*/  STS.U8 [R14+UR4], R15 ;  /* 0x0000000f0e007988 */ /* 0x008fe20008000004 */
[----:B------:R-:W-:Y:S01]  /*04d0*/  ISETP.NE.U32.AND P1, PT, R0, 0x1, PT ;  /* 0x000000010000780c */ /* 0x000fe20003f25070 */
[----:B------:R-:W1:Y:S01]  /*04e0*/  LDCU.64 UR4, c[0x4][0x30] ;  /* 0x01000600ff0477ac */ /* 0x000e620008000a00 */
[----:B------:R-:W-:-:S02]  /*04f0*/  SEL R5, R11, 0x2e, P2 ;  /* 0x0000002e0b057807 */ /* 0x000fc40001000000 */
[C---:B------:R-:W-:Y:S02]  /*0500*/  SEL R6, R11.reuse, 0x2e, P3 ;  /* 0x0000002e0b067807 */ /* 0x040fe40001800000 */
[C---:B------:R-:W-:Y:S01]  /*0510*/  SEL R7, R11.reuse, 0x2e, P4 ;  /* 0x0000002e0b077807 */ /* 0x040fe20002000000 */
[----:B------:R1:W-:Y:S01]  /*0520*/  STL.64 [R1+0x18], R4 ;  /* 0x0000180401007387 */ /* 0x0003e20000100a00 */
[C---:B------:R-:W-:Y:S02]  /*0530*/  SEL R12, R11.reuse, 0x2e, P5 ;  /* 0x0000002e0b0c7807 */ /* 0x040fe40002800000 */
[C---:B------:R-:W-:Y:S01]  /*0540*/  SEL R13, R11.reuse, 0x2e, P6 ;  /* 0x0000002e0b0d7807 */ /* 0x040fe20003000000 */
[----:B------:R2:W-:Y:S01]  /*0550*/  STL.64 [R1+0x20], R6 ;  /* 0x0000200601007387 */ /* 0x0005e20000100a00 */
[C---:B------:R-:W-:Y:S02]  /*0560*/  SEL R18, R11.reuse, 0x2e, !P0 ;  /* 0x0000002e0b127807 */ /* 0x040fe40004000000 */
[----:B------:R-:W-:Y:S01]  /*0570*/  SEL R11, R11, 0x2e, !P1 ;  /* 0x0000002e0b0b7807 */ /* 0x000fe20004800000 */
[----:B------:R3:W-:Y:S04]  /*0580*/  STL.64 [R1+0x28], R12 ;  /* 0x0000280c01007387 */ /* 0x0007e80000100a00 */
[----:B------:R3:W-:Y:S01]  /*0590*/  STL.64 [R1+0x30], R18 ;  /* 0x0000301201007387 */ /* 0x0007e20000100a00 */
[----:B-1----:R-:W-:Y:S01]  /*05a0*/  MOV R4, UR4 ;  /* 0x0000000400047c02 */ /* 0x002fe20008000f00 */
[----:B------:R-:W-:-:S02]  /*05b0*/  IMAD.U32 R5, RZ, RZ, UR5 ;  /* 0x00000005ff057e24 */ /* 0x000fc4000f8e00ff */
[----:B------:R3:W-:Y:S01]  /*05c0*/  STL.64 [R1+0x10], R10 ;  /* 0x0000100a01007387 */ /* 0x0007e20000100a00 */
[----:B--2---:R-:W-:Y:S02]  /*05d0*/  IMAD.MOV.U32 R6, RZ, RZ, R23 ;  /* 0x000000ffff067224 */ /* 0x004fe400078e0017 */
[----:B0-----:R-:W-:-:S07]  /*05e0*/  IMAD.MOV.U32 R7, RZ, RZ, R22 ;  /* 0x000000ffff077224 */ /* 0x001fce00078e0016 */
[----:B------:R-:W-:-:S07]  /*05f0*/  LEPC R20, `(.L_x_3) ;  /* 0x000000001014794e */ /* 0x000fce0000000000 */
[----:B---3--:R-:W-:Y:S05]  /*0600*/  CALL.ABS.NOINC R8 ;  /* 0x0000000008007343 */ /* 0x008fea0003c00000 */
.L_x_3:
[----:B------:R-:W-:Y:S05]  /*0610*/  BRA `(.L_x_2) ;  /* 0x00000000001c7947 */ /* 0x000fea0003800000 */
.L_x_1:
[----:B------:R-:W1:Y:S01]  /*0620*/  S2UR UR5, SR_CgaCtaId ;  /* 0x00000000000579c3 */ /* 0x000e620000008800 */
[----:B------:R-:W-:Y:S01]  /*0630*/  UMOV UR4, 0x400 ;  /* 0x0000040000047882 */ /* 0x000fe20000000000 */
[----:B0-----:R-:W-:Y:S01]  /*0640*/  SHF.R.U32.HI R0, RZ, 0x3, R26 ;  /* 0x00000003ff007819 */ /* 0x001fe2000001161a */
[----:B------:R-:W-:-:S04]  /*0650*/  UIADD3 UR4, UPT, UPT, UR4, 0x1000, URZ ;  /* 0x0000100004047890 */ /* 0x000fc8000fffe0ff */
[----:B------:R-:W-:Y:S01]  /*0660*/  IMAD R0, R19, 0x4, R0 ;  /* 0x0000000413007824 */ /* 0x000fe200078e0200 */
[----:B-1----:R-:W-:-:S09]  /*0670*/  ULEA UR4, UR5, UR4, 0x18 ;  /* 0x0000000405047291 */ /* 0x002fd2000f8ec0ff */
[----:B------:R1:W-:Y:S03]  /*0680*/  STS.U8 [R0+UR4], RZ ;  /* 0x000000ff00007988 */ /* 0x0003e60008000004 */
.L_x_2:
[----:B------:R-:W-:Y:S01]  /*0690*/  LOP3.LUT R26, R26, R16, R17, 0xfe, !PT ;  /* 0x000000101a1a7212 */ /* 0x000fe200078efe11 */
[----:B------:R-:W-:Y:S05]  /*06a0*/  WARPSYNC.ALL ;  /* 0x0000000000007948 */ /* 0x000fea0003800000 */
[----:B------:R-:W-:Y:S01]  /*06b0*/  BAR.SYNC.DEFER_BLOCKING 0x0 ;  /* 0x0000000000007b1d */ /* 0x000fe20000010000 */
[----:B------:R-:W-:-:S13]  /*06c0*/  LOP3.LUT P0, RZ, R26, R19, RZ, 0xfc, !PT ;  /* 0x000000131aff7212 */ /* 0x000fda000780fcff */
[----:B------:R-:W-:Y:S05]  /*06d0*/  @P0 BRA `(.L_x_4) ;  /* 0x0000002400a40947 */ /* 0x000fea0003800000 */
[----:B------:R-:W-:Y:S01]  /*06e0*/  MOV R8, 0x0 ;  /* 0x0000000000087802 */ /* 0x000fe20000000f00 */
[----:B------:R2:W-:Y:S01]  /*06f0*/  STL.64 [R1+0x8], R16 ;  /* 0x0000081001007387 */ /* 0x0005e20000100a00 */
[----:B------:R-:W3:Y:S01]  /*0700*/  LDCU.64 UR4, c[0x4][0x38] ;  /* 0x01000700ff0477ac */ /* 0x000ee20008000a00 */
[----:B------:R-:W-:Y:S02]  /*0710*/  IADD3 R23, P0, PT, R25, 0x8, RZ ;  /* 0x0000000819177810 */ /* 0x000fe40007f1e0ff */
[----:B------:R2:W-:Y:S01]  /*0720*/  STL [R1+0x10], R28 ;  /* 0x0000101c01007387 */ /* 0x0005e20000100800 */
[----:B------:R-:W4:Y:S02]  /*0730*/  LDC.64 R8, c[0x4][R8] ;  /* 0x0100000008087b82 */ /* 0x000f240000000a00 */
[----:B------:R-:W-:Y:S02]  /*0740*/  IMAD.X R22, RZ, RZ, R24, P0 ;  /* 0x000000ffff167224 */ /* 0x000fe400000e0618 */
[----:B------:R-:W-:-:S03]  /*0750*/  IMAD.MOV.U32 R6, RZ, RZ, R23 ;  /* 0x000000ffff067224 */ /* 0x000fc600078e0017 */
[----:B0-----:R-:W-:Y:S01]  /*0760*/  MOV R7, R22 ;  /* 0x0000001600077202 */ /* 0x001fe20000000f00 */
[----:B---3--:R-:W-:Y:S02]  /*0770*/  IMAD.U32 R4, RZ, RZ, UR4 ;  /* 0x00000004ff047e24 */ /* 0x008fe4000f8e00ff */
[----:B--2---:R-:W-:-:S07]  /*0780*/  IMAD.U32 R5, RZ, RZ, UR5 ;  /* 0x00000005ff057e24 */ /* 0x004fce000f8e00ff */
[----:B------:R-:W-:-:S07]  /*0790*/  LEPC R20, `(.L_x_5) ;  /* 0x000000001014794e */ /* 0x000fce0000000000 */
[----:B-1--4-:R-:W-:Y:S05]  /*07a0*/  CALL.ABS.NOINC R8 ;  /* 0x0000000008007343 */ /* 0x012fea0003c00000 */
.L_x_5:
[----:B------:R-:W-:Y:S01]  /*07b0*/  BSSY.RECONVERGENT B8, `(.L_x_6) ;  /* 0x00000d6000087945 */ /* 0x000fe20003800200 */
[----:B------:R-:W-:-:S07]  /*07c0*/  IMAD.MOV.U32 R26, RZ, RZ, RZ ;  /* 0x000000ffff1a7224 */ /* 0x000fce00078e00ff */
.L_x_43:
[----:B------:R-:W-:Y:S01]  /*07d0*/  MOV R8, 0x0 ;  /* 0x0000000000087802 */ /* 0x000fe20000000f00 */
[----:B------:R0:W-:Y:S01]  /*07e0*/  STL [R1], R26 ;  /* 0x0000001a01007387 */ /* 0x0001e20000100800 */
[----:B------:R-:W1:Y:S01]  /*07f0*/  LDCU.64 UR4, c[0x4][0x8] ;  /* 0x01000100ff0477ac */ /* 0x000e620008000a00 */
[----:B------:R-:W-:Y:S02]  /*0800*/  IMAD.MOV.U32 R6, RZ, RZ, R25 ;  /* 0x000000ffff067224 */ /* 0x000fe400078e0019 */
[----:B------:R-:W-:Y:S01]  /*0810*/  IMAD.MOV.U32 R7, RZ, RZ, R24 ;  /* 0x000000ffff077224 */ /* 0x000fe200078e0018 */
[----:B------:R-:W2:Y:S01]  /*0820*/  LDC.64 R8, c[0x4][R8] ;  /* 0x0100000008087b82 */ /* 0x000ea20000000a00 */
[----:B-1----:R-:W-:Y:S02]  /*0830*/  IMAD.U32 R4, RZ, RZ, UR4 ;  /* 0x00000004ff047e24 */ /* 0x002fe4000f8e00ff */
[----:B0-----:R-:W-:-:S07]  /*0840*/  IMAD.U32 R5, RZ, RZ, UR5 ;  /* 0x00000005ff057e24 */ /* 0x001fce000f8e00ff */
[----:B------:R-:W-:-:S07]  /*0850*/  LEPC R20, `(.L_x_7) ;  /* 0x000000001014794e */ /* 0x000fce0000000000 */
[----:B--2---:R-:W-:Y:S05]  /*0860*/  CALL.ABS.NOINC R8 ;  /* 0x0000000008007343 */ /* 0x004fea0003c00000 */
.L_x_7:
[----:B------:R-:W0:Y:S01]  /*0870*/  S2UR UR5, SR_CgaCtaId ;  /* 0x00000000000579c3 */ /* 0x000e220000008800 */
[----:B------:R-:W-:Y:S01]  /*0880*/  UMOV UR4, 0x400 ;  /* 0x0000040000047882 */ /* 0x000fe20000000000 */
[----:B------:R-:W-:Y:S01]  /*0890*/  BSSY.RECONVERGENT B7, `(.L_x_8) ;  /* 0x00000bc000077945 */ /* 0x000fe20003800200 */
[----:B------:R-:W-:Y:S01]  /*08a0*/  UIADD3 UR4, UPT, UPT, UR4, 0x1000, URZ ;  /* 0x0000100004047890 */ /* 0x000fe2000fffe0ff */
[----:B------:R-:W-:-:S03]  /*08b0*/  IMAD.MOV.U32 R18, RZ, RZ, RZ ;  /* 0x000000ffff127224 */ /* 0x000fc600078e00ff */
[----:B0-----:R-:W-:-:S06]  /*08c0*/  ULEA UR4, UR5, UR4, 0x18 ;  /* 0x0000000405047291 */ /* 0x001fcc000f8ec0ff */
[----:B------:R-:W-:-:S07]  /*08d0*/  LEA R19, R26, UR4, 0x2 ;  /* 0x000000041a137c11 */ /* 0x000fce000f8e10ff */
.L_x_41:
[----:B------:R-:W0:Y:S01]  /*08e0*/  LDS.U8 R0, [R19] ;  /* 0x0000000013007984 */ /* 0x000e220000000000 */
[----:B------:R-:W-:Y:S01]  /*08f0*/  VIADD R18, R18, 0x8 ;  /* 0x0000000812127836 */ /* 0x000fe20000000000 */
[----:B------:R-:W-:Y:S04]  /*0900*/  BSSY.RECONVERGENT B6, `(.L_x_9) ;  /* 0x0000017000067945 */ /* 0x000fe80003800200 */
[----:B------:R-:W-:-:S04]  /*0910*/  ISETP.NE.AND P1, PT, R18, 0x20, PT ;  /* 0x000000201200780c */ /* 0x000fc80003f25270 */
[----:B------:R-:W-:Y:S02]  /*0920*/  P2R R30, PR, RZ, 0x2 ;  /* 0x00000002ff1e7803 */ /* 0x000fe40000000000 */
[----:B0-----:R-:W-:-:S04]  /*0930*/  LOP3.LUT R0, R0, 0x1, RZ, 0xc0, !PT ;  /* 0x0000000100007812 */ /* 0x001fc800078ec0ff */
[----:B------:R-:W-:-:S13]  /*0940*/  ISETP.NE.U32.AND P0, PT, R0, 0x1, PT ;  /* 0x000000010000780c */ /* 0x000fda0003f05070 */
[----:B------:R-:W-:Y:S05]  /*0950*/  @P0 BRA `(.L_x_10) ;  /* 0x0000000000240947 */ /* 0x000fea0003800000 */
[----:B------:R-:W-:Y:S01]  /*0960*/  MOV R8, 0x0 ;  /* 0x0000000000087802 */ /* 0x000fe20000000f00 */
[----:B------:R-:W0:Y:S01]  /*0970*/  LDCU.64 UR4, c[0x4][0x10] ;  /* 0x01000200ff0477ac */ /* 0x000e220008000a00 */
[----:B------:R-:W-:-:S04]  /*0980*/  CS2R R6, SRZ ;  /* 0x0000000000067805 */ /* 0x000fc8000001ff00 */
[----:B------:R-:W1:Y:S01]  /*0990*/  LDC.64 R8, c[0x4][R8] ;  /* 0x0100000008087b82 */ /* 0x000e620000000a00 */
[----:B0-----:R-:W-:Y:S01]  /*09a0*/  IMAD.U32 R4, RZ, RZ, UR4 ;  /* 0x00000004ff047e24 */ /* 0x001fe2000f8e00ff */
[----:B------:R-:W-:-:S07]  /*09b0*/  MOV R5, UR5 ;  /* 0x0000000500057c02 */ /* 0x000fce0008000f00 */
[----:B------:R-:W-:-:S07]  /*09c0*/  LEPC R20, `(.L_x_11) ;  /* 0x000000001014794e */ /* 0x000fce0000000000 */
[----:B-1----:R-:W-:Y:S05]  /*09d0*/  CALL.ABS.NOINC R8 ;  /* 0x0000000008007343 */ /* 0x002fea0003c00000 */
.L_x_11:
[----:B------:R-:W-:Y:S05]  /*09e0*/  BRA `(.L_x_12) ;  /* 0x0000000000207947 */ /* 0x000fea0003800000 */
.L_x_10:
[----:B------:R-:W-:Y:S01]  /*09f0*/  MOV R8, 0x0 ;  /* 0x0000000000087802 */ /* 0x000fe20000000f00 */
[----:B------:R-:W0:Y:S01]  /*0a00*/  LDCU.64 UR4, c[0x4][0x18] ;  /* 0x01000300ff0477ac */ /* 0x000e220008000a00 */
[----:B------:R-:W-:-:S04]  /*0a10*/  CS2R R6, SRZ ;  /* 0x0000000000067805 */ /* 0x000fc8000001ff00 */
[----:B------:R-:W1:Y:S01]  /*0a20*/  LDC.64 R8, c[0x4][R8] ;  /* 0x0100000008087b82 */ /* 0x000e620000000a00 */
[----:B0-----:R-:W-:Y:S02]  /*0a30*/  IMAD.U32 R4, RZ, RZ, UR4 ;  /* 0x00000004ff047e24 */ /* 0x001fe4000f8e00ff */
[----:B------:R-:W-:-:S07]  /*0a40*/  IMAD.U32 R5, RZ, RZ, UR5 ;  /* 0x00000005ff057e24 */ /* 0x000fce000f8e00ff */
[----:B------:R-:W-:-:S07]  /*0a50*/  LEPC R20, `(.L_x_12) ;  /* 0x000000001014794e */ /* 0x000fce0000000000 */
[----:B-1----:R-:W-:Y:S05]  /*0a60*/  CALL.ABS.NOINC R8 ;  /* 0x0000000008007343 */ /* 0x002fea0003c00000 */
.L_x_12:
[----:B------:R-:W-:Y:S05]  /*0a70*/  BSYNC.RECONVERGENT B6 ;  /* 0x0000000000067941 */ /* 0x000fea0003800200 */
.L_x_9:
[----:B------:R-:W0:Y:S01]  /*0a80*/  LDS.U8 R0, [R19] ;  /* 0x0000000013007984 */ /* 0x000e220000000000 */
[----:B------:R-:W-:Y:S01]  /*0a90*/  BSSY.RECONVERGENT B6, `(.L_x_13) ;  /* 0x0000014000067945 */ /* 0x000fe20003800200 */
[----:B0-----:R-:W-:-:S13]  /*0aa0*/  LOP3.LUT P0, RZ, R0, 0x2, RZ, 0xc0, !PT ;  /* 0x0000000200ff7812 */ /* 0x001fda000780c0ff */
[----:B------:R-:W-:Y:S05]  /*0ab0*/  @!P0 BRA `(.L_x_14) ;  /* 0x0000000000248947 */ /* 0x000fea0003800000 */
        /* <DEDUP_REMOVED lines=8> */
.L_x_15:
[----:B------:R-:W-:Y:S05]  /*0b40*/  BRA `(.L_x_16) ;  /* 0x0000000000207947 */ /* 0x000fea0003800000 */
.L_x_14:
        /* <DEDUP_REMOVED lines=8> */
.L_x_16:
[----:B------:R-:W-:Y:S05]  /*0bd0*/  BSYNC.RECONVERGENT B6 ;  /* 0x0000000000067941 */ /* 0x000fea0003800200 */
.L_x_13:
        /* <DEDUP_REMOVED lines=12> */
.L_x_19:
[----:B------:R-:W-:Y:S05]  /*0ca0*/  BRA `(.L_x_20) ;  /* 0x0000000000207947 */ /* 0x000fea0003800000 */
.L_x_18:
[----:B------:R-:W-:Y:S01]  /*0cb0*/  MOV R8, 0x0 ;  /* 0x0000000000087802 */ /* 0x000fe20000000f00 */
[----:B------:R-:W0:Y:S01]  /*0cc0*/  LDCU.64 UR4, c[0x4][0x18] ;  /* 0x01000300ff0477ac */ /* 0x000e220008000a00 */
[----:B------:R-:W-:-:S04]  /*0cd0*/  CS2R R6, SRZ ;  /* 0x0000000000067805 */ /* 0x000fc8000001ff00 */
[----:B------:R-:W1:Y:S01]  /*0ce0*/  LDC.64 R8, c[0x4][R8] ;  /* 0x0100000008087b82 */ /* 0x000e620000000a00 */
[----:B0-----:R-:W-:Y:S01]  /*0cf0*/  MOV R4, UR4 ;  /* 0x0000000400047c02 */ /* 0x001fe20008000f00 */
[----:B------:R-:W-:-:S07]  /*0d00*/  IMAD.U32 R5, RZ, RZ, UR5 ;  /* 0x00000005ff057e24 */ /* 0x000fce000f8e00ff */
[----:B------:R-:W-:-:S07]  /*0d10*/  LEPC R20, `(.L_x_20) ;  /* 0x000000001014794e */ /* 0x000fce0000000000 */
[----:B-1----:R-:W-:Y:S05]  /*0d20*/  CALL.ABS.NOINC R8 ;  /* 0x0000000008007343 */ /* 0x002fea0003c00000 */
.L_x_20:
[----:B------:R-:W-:Y:S05]  /*0d30*/  BSYNC.RECONVERGENT B6 ;  /* 0x0000000000067941 */ /* 0x000fea0003800200 */
.L_x_17:
        /* <DEDUP_REMOVED lines=12> */
.L_x_23:
[----:B------:R-:W-:Y:S05]  /*0e00*/  BRA `(.L_x_24) ;  /* 0x0000000000207947 */ /* 0x000fea0003800000 */
.L_x_22:
        /* <DEDUP_REMOVED lines=8> */
.L_x_24:
[----:B------:R-:W-:Y:S05]  /*0e90*/  BSYNC.RECONVERGENT B6 ;  /* 0x0000000000067941 */ /* 0x000fea0003800200 */
.L_x_21:
        /* <DEDUP_REMOVED lines=12> */
.L_x_27:
[----:B------:R-:W-:Y:S05]  /*0f60*/  BRA `(.L_x_28) ;  /* 0x0000000000207947 */ /* 0x000fea0003800000 */
.L_x_26:
        /* <DEDUP_REMOVED lines=8> */
.L_x_28:
[----:B------:R-:W-:Y:S05]  /*0ff0*/  BSYNC.RECONVERGENT B6 ;  /* 0x0000000000067941 */ /* 0x000fea0003800200 */
.L_x_25:
        /* <DEDUP_REMOVED lines=12> */
.L_x_31:
[----:B------:R-:W-:Y:S05]  /*10c0*/  BRA `(.L_x_32) ;  /* 0x0000000000207947 */ /* 0x000fea0003800000 */
.L_x_30:
        /* <DEDUP_REMOVED lines=8> */
.L_x_32:
[----:B------:R-:W-:Y:S05]  /*1150*/  BSYNC.RECONVERGENT B6 ;  /* 0x0000000000067941 */ /* 0x000fea0003800200 */
.L_x_29:
        /* <DEDUP_REMOVED lines=12> */
.L_x_35:
[----:B------:R-:W-:Y:S05]  /*1220*/  BRA `(.L_x_36) ;  /* 0x0000000000207947 */ /* 0x000fea0003800000 */
.L_x_34:
        /* <DEDUP_REMOVED lines=8> */
.L_x_36:
[----:B------:R-:W-:Y:S05]  /*12b0*/  BSYNC.RECONVERGENT B6 ;  /* 0x0000000000067941 */ /* 0x000fea0003800200 */
.L_x_33:
[----:B------:R-:W0:Y:S01]  /*12c0*/  LDS.S8 R0, [R19] ;  /* 0x0000000013007984 */ /* 0x000e220000000200 */
[----:B------:R-:W-:Y:S01]  /*12d0*/  BSSY.RECONVERGENT B6, `(.L_x_37) ;  /* 0x0000014000067945 */ /* 0x000fe20003800200 */
[----:B0-----:R-:W-:-:S13]  /*12e0*/  ISETP.GT.AND P0, PT, R0, -0x1, PT ;  /* 0xffffffff0000780c */ /* 0x001fda0003f04270 */
[----:B------:R-:W-:Y:S05]  /*12f0*/  @P0 BRA `(.L_x_38) ;  /* 0x0000000000240947 */ /* 0x000fea0003800000 */
        /* <DEDUP_REMOVED lines=8> */
.L_x_39:
[----:B------:R-:W-:Y:S05]  /*1380*/  BRA `(.L_x_40) ;  /* 0x0000000000207947 */ /* 0x000fea0003800000 */
.L_x_38:
        /* <DEDUP_REMOVED lines=8> */
.L_x_40:
[----:B------:R-:W-:Y:S05]  /*1410*/  BSYNC.RECONVERGENT B6 ;  /* 0x0000000000067941 */ /* 0x000fea0003800200 */
.L_x_37:
[----:B------:R-:W-:Y:S01]  /*1420*/  ISETP.NE.AND P6, PT, R30, RZ, PT ;  /* 0x000000ff1e00720c */ /* 0x000fe20003fc5270 */
[----:B------:R-:W-:-:S12]  /*1430*/  VIADD R19, R19, 0x1 ;  /* 0x0000000113137836 */ /* 0x000fd80000000000 */
[----:B------:R-:W-:Y:S05]  /*1440*/  @P6 BRA `(.L_x_41) ;  /* 0xfffffff400246947 */ /* 0x000fea000383ffff */
[----:B------:R-:W-:Y:S05]  /*1450*/  BSYNC.RECONVERGENT B7 ;  /* 0x0000000000077941 */ /* 0x000fea0003800200 */
.L_x_8:
        /* <DEDUP_REMOVED lines=8> */
.L_x_42:
[----:B------:R-:W-:-:S05]  /*14e0*/  VIADD R26, R26, 0x1 ;  /* 0x000000011a1a7836 */ /* 0x000fca0000000000 */
[----:B------:R-:W-:-:S13]  /*14f0*/  ISETP.NE.AND P0, PT, R26, 0x20, PT ;  /* 0x000000201a00780c */ /* 0x000fda0003f05270 */
[----:B------:R-:W-:Y:S05]  /*1500*/  @P0 BRA `(.L_x_43) ;  /* 0xfffffff000b00947 */ /* 0x000fea000383ffff */
[----:B------:R-:W-:Y:S05]  /*1510*/  BSYNC.RECONVERGENT B8 ;  /* 0x0000000000087941 */ /* 0x000fea0003800200 */
.L_x_6:
[----:B------:R-:W-:Y:S01]  /*1520*/  MOV R8, 0x0 ;  /* 0x0000000000087802 */ /* 0x000fe20000000f00 */
[----:B------:R0:W-:Y:S01]  /*1530*/  STL.64 [R1+0x8], R16 ;  /* 0x0000081001007387 */ /* 0x0001e20000100a00 */
[----:B------:R-:W1:Y:S01]  /*1540*/  LDCU.64 UR4, c[0x4][0x40] ;  /* 0x01000800ff0477ac */ /* 0x000e620008000a00 */
[----:B------:R-:W-:Y:S02]  /*1550*/  IMAD.MOV.U32 R6, RZ, RZ, R23 ;  /* 0x000000ffff067224 */ /* 0x000fe400078e0017 */
[----:B------:R0:W-:Y:S01]  /*1560*/  STL [R1+0x10], R28 ;  /* 0x0000101c01007387 */ /* 0x0001e20000100800 */
[----:B------:R-:W2:Y:S01]  /*1570*/  LDC.64 R8, c[0x4][R8] ;  /* 0x0100000008087b82 */ /* 0x000ea20000000a00 */
[----:B------:R-:W-:Y:S02]  /*1580*/  IMAD.MOV.U32 R7, RZ, RZ, R22 ;  /* 0x000000ffff077224 */ /* 0x000fe400078e0016 */
[----:B-1----:R-:W-:Y:S01]  /*1590*/  IMAD.U32 R4, RZ, RZ, UR4 ;  /* 0x00000004ff047e24 */ /* 0x002fe2000f8e00ff */
[----:B0-----:R-:W-:-:S07]  /*15a0*/  MOV R5, UR5 ;  /* 0x0000000500057c02 */ /* 0x001fce0008000f00 */
[----:B------:R-:W-:-:S07]  /*15b0*/  LEPC R20, `(.L_x_44) ;  /* 0x000000001014794e */ /* 0x000fce0000000000 */
[----:B--2---:R-:W-:Y:S05]  /*15c0*/  CALL.ABS.NOINC R8 ;  /* 0x0000000008007343 */ /* 0x004fea0003c00000 */
.L_x_44:
[----:B------:R-:W-:-:S07]  /*15d0*/  IMAD.MOV.U32 R26, RZ, RZ, RZ ;  /* 0x000000ffff1a7224 */ /* 0x000fce00078e00ff */
.L_x_79:
        /* <DEDUP_REMOVED lines=10> */
.L_x_45:
[----:B------:R-:W0:Y:S01]  /*1680*/  S2UR UR5, SR_CgaCtaId ;  /* 0x00000000000579c3 */ /* 0x000e220000008800 */
[----:B------:R-:W-:Y:S01]  /*1690*/  UMOV UR4, 0x400 ;  /* 0x0000040000047882 */ /* 0x000fe20000000000 */
[----:B------:R-:W-:Y:S01]  /*16a0*/  MOV R18, 0x0 ;  /* 0x0000000000127802 */ /* 0x000fe20000000f00 */
[----:B------:R-:W-:Y:S02]  /*16b0*/  IMAD.MOV.U32 R6, RZ, RZ, R25 ;  /* 0x000000ffff067224 */ /* 0x000fe400078e0019 */
[----:B------:R-:W-:-:S03]  /*16c0*/  IMAD.MOV.U32 R7, RZ, RZ, R24 ;  /* 0x000000ffff077224 */ /* 0x000fc600078e0018 */
[----:B------:R1:W2:Y:S01]  /*16d0*/  LDC.64 R8, c[0x4][R18] ;  /* 0x0100000012087b82 */ /* 0x0002a20000000a00 */
[----:B0-----:R-:W-:-:S06]  /*16e0*/  ULEA UR4, UR5, UR4, 0x18 ;  /* 0x0000000405047291 */ /* 0x001fcc000f8ec0ff */
[----:B------:R-:W-:-:S05]  /*16f0*/  LEA R19, R26, UR4, 0x7 ;  /* 0x000000041a137c11 */ /* 0x000fca000f8e38ff */
[----:B------:R-:W0:Y:S01]  /*1700*/  LDS R0, [R19] ;  /* 0x0000000013007984 */ /* 0x000e220000000800 */
[----:B------:R-:W3:Y:S02]  /*1710*/  LDCU.64 UR4, c[0x4][0x28] ;  /* 0x01000500ff0477ac */ /* 0x000ee40008000a00 */
[----:B---3--:R-:W-:Y:S01]  /*1720*/  IMAD.U32 R4, RZ, RZ, UR4 ;  /* 0x00000004ff047e24 */ /* 0x008fe2000f8e00ff */
[----:B------:R-:W-:Y:S01]  /*1730*/  MOV R5, UR5 ;  /* 0x0000000500057c02 */ /* 0x000fe20008000f00 */
[----:B0-----:R-:W0:Y:S02]  /*1740*/  F2F.F64.F32 R10, R0 ;  /* 0x00000000000a7310 */ /* 0x001e240000201800 */
[----:B0-2---:R1:W-:Y:S04]  /*1750*/  STL.64 [R1], R10 ;  /* 0x0000000a01007387 */ /* 0x0053e80000100a00 */
[----:B------:R-:W-:-:S07]  /*1760*/  LEPC R20, `(.L_x_46) ;  /* 0x000000001014794e */ /* 0x000fce0000000000 */
[----:B-1----:R-:W-:Y:S05]  /*1770*/  CALL.ABS.NOINC R8 ;  /* 0x0000000008007343 */ /* 0x002fea0003c00000 */
.L_x_46:
[----:B------:R-:W0:Y:S01]  /*1780*/  LDS R0, [R19+0x4] ;  /* 0x0000040013007984 */ /* 0x000e220000000800 */
[----:B------:R1:W2:Y:S01]  /*1790*/  LDC.64 R8, c[0x4][R18] ;  /* 0x0100000012087b82 */ /* 0x0002a20000000a00 */
[----:B------:R-:W3:Y:S01]  /*17a0*/  LDCU.64 UR4, c[0x4][0x28] ;  /* 0x01000500ff0477ac */ /* 0x000ee20008000a00 */
[----:B------:R-:W-:Y:S02]  /*17b0*/  IMAD.MOV.U32 R6, RZ, RZ, R25 ;  /* 0x000000ffff067224 */ /* 0x000fe400078e0019 */
[----:B------:R-:W-:Y:S02]  /*17c0*/  IMAD.MOV.U32 R7, RZ, RZ, R24 ;  /* 0x000000ffff077224 */ /* 0x000fe400078e0018 */
[----:B---3--:R-:W-:Y:S02]  /*17d0*/  IMAD.U32 R4, RZ, RZ, UR4 ;  /* 0x00000004ff047e24 */ /* 0x008fe4000f8e00ff */
[----:B------:R-:W-:Y:S01]  /*17e0*/  IMAD.U32 R5, RZ, RZ, UR5 ;  /* 0x00000005ff057e24 */ /* 0x000fe2000f8e00ff */
[----:B0-----:R-:W0:Y:S02]  /*17f0*/  F2F.F64.F32 R10, R0 ;  /* 0x00000000000a7310 */ /* 0x001e240000201800 */
[----:B0-2---:R1:W-:Y:S04]  /*1800*/  STL.64 [R1], R10 ;  /* 0x0000000a01007387 */ /* 0x0053e80000100a00 */
[----:B------:R-:W-:-:S07]  /*1810*/  LEPC R20, `(.L_x_47) ;  /* 0x000000001014794e */ /* 0x000fce0000000000 */
[----:B-1----:R-:W-:Y:S05]  /*1820*/  CALL.ABS.NOINC R8 ;  /* 0x0000000008007343 */ /* 0x002fea0003c00000 */
.L_x_47:
[----:B------:R-:W0:Y:S01]  /*1830*/  LDS R0, [R19+0x8] ;  /* 0x0000080013007984 */ /* 0x000e220000000800 */
[----:B------:R1:W2:Y:S01]  /*1840*/  LDC.64 R8, c[0x4][R18] ;  /* 0x0100000012087b82 */ /* 0x0002a20000000a00 */
[----:B------:R-:W3:Y:S01]  /*1850*/  LDCU.64 UR4, c[0x4][0x28] ;  /* 0x01000500ff0477ac */ /* 0x000ee20008000a00 */
[----:B------:R-:W-:Y:S01]  /*1860*/  MOV R6, R25 ;  /* 0x0000001900067202 */ /* 0x000fe20000000f00 */
[----:B------:R-:W-:Y:S02]  /*1870*/  IMAD.MOV.U32 R7, RZ, RZ, R24 ;  /* 0x000000ffff077224 */ /* 0x000fe400078e0018 */
[----:B---3--:R-:W-:Y:S02]  /*1880*/  IMAD.U32 R4, RZ, RZ, UR4 ;  /* 0x00000004ff047e24 */ /* 0x008fe4000f8e00ff */
[----:B------:R-:W-:Y:S01]  /*1890*/  IMAD.U32 R5, RZ, RZ, UR5 ;  /* 0x00000005ff057e24 */ /* 0x000fe2000f8e00ff */
[----:B0-----:R-:W0:Y:S02]  /*18a0*/  F2F.F64.F32 R10, R0 ;  /* 0x00000000000a7310 */ /* 0x001e240000201800 */
[----:B0-2---:R1:W-:Y:S04]  /*18b0*/  STL.64 [R1], R10 ;  /* 0x0000000a01007387 */ /* 0x0053e80000100a00 */
[----:B------:R-:W-:-:S07]  /*18c0*/  LEPC R20, `(.L_x_48) ;  /* 0x000000001014794e */ /* 0x000fce0000000000 */
[----:B-1----:R-:W-:Y:S05]  /*18d0*/  CALL.ABS.NOINC R8 ;  /* 0x0000000008007343 */ /* 0x002fea0003c00000 */
.L_x_48:
        /* <DEDUP_REMOVED lines=11> */
.L_x_49:
[----:B------:R-:W0:Y:S01]  /*1990*/  LDS R0, [R19+0x10] ;  /* 0x0000100013007984 */ /* 0x000e220000000800 */
[----:B------:R1:W2:Y:S01]  /*19a0*/  LDC.64 R8, c[0x4][R18] ;  /* 0x0100000012087b82 */ /* 0x0002a20000000a00 */
[----:B------:R-:W3:Y:S01]  /*19b0*/  LDCU.64 UR4, c[0x4][0x28] ;  /* 0x01000500ff0477ac */ /* 0x000ee20008000a00 */
[----:B------:R-:W-:Y:S01]  /*19c0*/  IMAD.MOV.U32 R6, RZ, RZ, R25 ;  /* 0x000000ffff067224 */ /* 0x000fe200078e0019 */
[----:B------:R-:W-:Y:S01]  /*19d0*/  MOV R7, R24 ;  /* 0x0000001800077202 */ /* 0x000fe20000000f00 */
[----:B---3--:R-:W-:Y:S02]  /*19e0*/  IMAD.U32 R4, RZ, RZ, UR4 ;  /* 0x00000004ff047e24 */ /* 0x008fe4000f8e00ff */
[----:B------:R-:W-:Y:S01]  /*19f0*/  IMAD.U32 R5, RZ, RZ, UR5 ;  /* 0x00000005ff057e24 */ /* 0x000fe2000f8e00ff */
[----:B0-----:R-:W0:Y:S02]  /*1a00*/  F2F.F64.F32 R10, R0 ;  /* 0x00000000000a7310 */ /* 0x001e240000201800 */
[----:B0-2---:R1:W-:Y:S04]  /*1a10*/  STL.64 [R1], R10 ;  /* 0x0000000a01007387 */ /* 0x0053e80000100a00 */
[----:B------:R-:W-:-:S07]  /*1a20*/  LEPC R20, `(.L_x_50) ;  /* 0x000000001014794e */ /* 0x000fce0000000000 */
[----:B-1----:R-:W-:Y:S05]  /*1a30*/  CALL.ABS.NOINC R8 ;  /* 0x0000000008007343 */ /* 0x002fea0003c00000 */
.L_x_50:
        /* <DEDUP_REMOVED lines=11> */
.L_x_51:
        /* <DEDUP_REMOVED lines=11> */
.L_x_52:
[----:B------:R-:W0:Y:S01]  /*1ba0*/  LDS R0, [R19+0x1c] ;  /* 0x00001c0013007984 */ /* 0x000e220000000800 */
[----:B------:R1:W2:Y:S01]  /*1bb0*/  LDC.64 R8, c[0x4][R18] ;  /* 0x0100000012087b82 */ /* 0x0002a20000000a00 */
[----:B------:R-:W3:Y:S01]  /*1bc0*/  LDCU.64 UR4, c[0x4][0x28] ;  /* 0x01000500ff0477ac */ /* 0x000ee20008000a00 */
[----:B------:R-:W-:Y:S02]  /*1bd0*/  IMAD.MOV.U32 R6, RZ, RZ, R25 ;  /* 0x000000ffff067224 */ /* 0x000fe400078e0019 */
[----:B------:R-:W-:Y:S01]  /*1be0*/  IMAD.MOV.U32 R7, RZ, RZ, R24 ;  /* 0x000000ffff077224 */ /* 0x000fe200078e0018 */
[----:B---3--:R-:W-:Y:S01]  /*1bf0*/  MOV R4, UR4 ;  /* 0x0000000400047c02 */ /* 0x008fe20008000f00 */
[----:B------:R-:W-:Y:S01]  /*1c00*/  IMAD.U32 R5, RZ, RZ, UR5 ;  /* 0x00000005ff057e24 */ /* 0x000fe2000f8e00ff */
[----:B0-----:R-:W0:Y:S02]  /*1c10*/  F2F.F64.F32 R10, R0 ;  /* 0x00000000000a7310 */ /* 0x001e240000201800 */
[----:B0-2---:R1:W-:Y:S04]  /*1c20*/  STL.64 [R1], R10 ;  /* 0x0000000a01007387 */ /* 0x0053e80000100a00 */
[----:B------:R-:W-:-:S07]  /*1c30*/  LEPC R20, `(.L_x_53) ;  /* 0x000000001014794e */ /* 0x000fce0000000000 */
[----:B-1----:R-:W-:Y:S05]  /*1c40*/  CALL.ABS.NOINC R8 ;  /* 0x0000000008007343 */ /* 0x002fea0003c00000 */
.L_x_53:
        /* <DEDUP_REMOVED lines=11> */
.L_x_54:
[----:B------:R-:W0:Y:S01]  /*1d00*/  LDS R0, [R19+0x24] ;  /* 0x0000240013007984 */ /* 0x000e220000000800 */
[----:B------:R1:W2:Y:S01]  /*1d10*/  LDC.64 R8, c[0x4][R18] ;  /* 0x0100000012087b82 */ /* 0x0002a20000000a00 */
[----:B------:R-:W3:Y:S01]  /*1d20*/  LDCU.64 UR4, c[0x4][0x28] ;  /* 0x01000500ff0477ac */ /* 0x000ee20008000a00 */
[----:B------:R-:W-:Y:S02]  /*1d30*/  IMAD.MOV.U32 R6, RZ, RZ, R25 ;  /* 0x000000ffff067224 */ /* 0x000fe400078e0019 */
[----:B------:R-:W-:Y:S02]  /*1d40*/  IMAD.MOV.U32 R7, RZ, RZ, R24 ;  /* 0x000000ffff077224 */ /* 0x000fe400078e0018 */
[----:B---3--:R-:W-:Y:S01]  /*1d50*/  IMAD.U32 R4, RZ, RZ, UR4 ;  /* 0x00000004ff047e24 */ /* 0x008fe2000f8e00ff */
[----:B------:R-:W-:Y:S01]  /*1d60*/  MOV R5, UR5 ;  /* 0x0000000500057c02 */ /* 0x000fe20008000f00 */
[----:B0-----:R-:W0:Y:S02]  /*1d70*/  F2F.F64.F32 R10, R0 ;  /* 0x00000000000a7310 */ /* 0x001e240000201800 */
[----:B0-2---:R1:W-:Y:S04]  /*1d80*/  STL.64 [R1], R10 ;  /* 0x0000000a01007387 */ /* 0x0053e80000100a00 */
[----:B------:R-:W-:-:S07]  /*1d90*/  LEPC R20, `(.L_x_55) ;  /* 0x000000001014794e */ /* 0x000fce0000000000 */
[----:B-1----:R-:W-:Y:S05]  /*1da0*/  CALL.ABS.NOINC R8 ;  /* 0x0000000008007343 */ /* 0x002fea0003c00000 */
.L_x_55:
        /* <DEDUP_REMOVED lines=11> */
.L_x_56:
        /* <DEDUP_REMOVED lines=11> */
.L_x_57:
        /* <DEDUP_REMOVED lines=11> */
.L_x_58:
        /* <DEDUP_REMOVED lines=11> */
.L_x_59:
        /* <DEDUP_REMOVED lines=11> */
.L_x_60:
        /* <DEDUP_REMOVED lines=11> */
.L_x_61:
        /* <DEDUP_REMOVED lines=11> */
.L_x_62:
        /* <DEDUP_REMOVED lines=11> */
.L_x_63:
        /* <DEDUP_REMOVED lines=11> */
.L_x_64:
        /* <DEDUP_REMOVED lines=11> */
.L_x_65:
        /* <DEDUP_REMOVED lines=11> */
.L_x_66:
        /* <DEDUP_REMOVED lines=11> */
.L_x_67:
        /* <DEDUP_REMOVED lines=11> */
.L_x_68:
        /* <DEDUP_REMOVED lines=11> */
.L_x_69:
        /* <DEDUP_REMOVED lines=11> */
.L_x_70:
        /* <DEDUP_REMOVED lines=11> */
.L_x_71:
        /* <DEDUP_REMOVED lines=11> */
.L_x_72:
        /* <DEDUP_REMOVED lines=11> */
.L_x_73:
        /* <DEDUP_REMOVED lines=11> */
.L_x_74:
        /* <DEDUP_REMOVED lines=11> */
.L_x_75:
        /* <DEDUP_REMOVED lines=11> */
.L_x_76:
        /* <DEDUP_REMOVED lines=11> */
.L_x_77:
[----:B------:R-:W0:Y:S01]  /*2cd0*/  LDC.64 R18, c[0x4][R18] ;  /* 0x0100000012127b82 */ /* 0x000e220000000a00 */
[----:B------:R-:W1:Y:S01]  /*2ce0*/  LDCU.64 UR4, c[0x4][0x20] ;  /* 0x01000400ff0477ac */ /* 0x000e620008000a00 */
[----:B------:R-:W-:Y:S01]  /*2cf0*/  CS2R R6, SRZ ;  /* 0x0000000000067805 */ /* 0x000fe2000001ff00 */
[----:B-1----:R-:W-:Y:S02]  /*2d00*/  IMAD.U32 R4, RZ, RZ, UR4 ;  /* 0x00000004ff047e24 */ /* 0x002fe4000f8e00ff */
[----:B------:R-:W-:-:S07]  /*2d10*/  IMAD.U32 R5, RZ, RZ, UR5 ;  /* 0x00000005ff057e24 */ /* 0x000fce000f8e00ff */
[----:B------:R-:W-:-:S07]  /*2d20*/  LEPC R20, `(.L_x_78) ;  /* 0x000000001014794e */ /* 0x000fce0000000000 */
[----:B0-----:R-:W-:Y:S05]  /*2d30*/  CALL.ABS.NOINC R18 ;  /* 0x0000000012007343 */ /* 0x001fea0003c00000 */
.L_x_78:
[----:B------:R-:W-:-:S05]  /*2d40*/  VIADD R26, R26, 0x1 ;  /* 0x000000011a1a7836 */ /* 0x000fca0000000000 */
[----:B------:R-:W-:-:S13]  /*2d50*/  ISETP.NE.AND P0, PT, R26, 0x20, PT ;  /* 0x000000201a00780c */ /* 0x000fda0003f05270 */
[----:B------:R-:W-:Y:S05]  /*2d60*/  @P0 BRA `(.L_x_79) ;  /* 0xffffffe8001c0947 */ /* 0x000fea000383ffff */
.L_x_4:
[----:B------:R-:W-:Y:S05]  /*2d70*/  WARPSYNC.ALL ;  /* 0x0000000000007948 */ /* 0x000fea0003800000 */
[----:B------:R-:W2:Y:S08]  /*2d80*/  S2UR UR6, SR_CgaCtaId ;  /* 0x00000000000679c3 */ /* 0x000eb00000008800 */
[----:B------:R-:W-:Y:S01]  /*2d90*/  BAR.SYNC.DEFER_BLOCKING 0x0 ;  /* 0x0000000000007b1d */ /* 0x000fe20000010000 */
[----:B01----:R-:W-:-:S05]  /*2da0*/  IMAD.MOV.U32 R0, RZ, RZ, RZ ;  /* 0x000000ffff007224 */ /* 0x003fca00078e00ff */
[----:B------:R-:W-:Y:S02]  /*2db0*/  UMOV UR4, 0x400 ;  /* 0x0000040000047882 */ /* 0x000fe40000000000 */
[----:B------:R-:W-:Y:S02]  /*2dc0*/  UIADD3 UR5, UPT, UPT, UR4, 0x1000, URZ ;  /* 0x0000100004057890 */ /* 0x000fe4000fffe0ff */
[----:B--2---:R-:W-:Y:S02]  /*2dd0*/  ULEA UR4, UR6, UR4, 0x18 ;  /* 0x0000000406047291 */ /* 0x004fe4000f8ec0ff */
[----:B------:R-:W-:-:S12]  /*2de0*/  ULEA UR5, UR6, UR5, 0x18 ;  /* 0x0000000506057291 */ /* 0x000fd8000f8ec0ff */
.L_x_80:
[----:B------:R-:W0:Y:S01]  /*2df0*/  S2R R3, SR_TID.Y ;  /* 0x0000000000037919 */ /* 0x000e220000002200 */
[C---:B------:R-:W-:Y:S01]  /*2e00*/  ISETP.GE.AND P0, PT, R0.reuse, UR39, PT ;  /* 0x0000002700007c0c */ /* 0x040fe2000bf06270 */
[C---:B------:R-:W-:Y:S01]  /*2e10*/  VIADD R12, R0.reuse, 0x1 ;  /* 0x00000001000c7836 */ /* 0x040fe20000000000 */
[----:B------:R-:W1:Y:S02]  /*2e20*/  S2R R7, SR_TID.X ;  /* 0x0000000000077919 */ /* 0x000e640000002100 */
[----:B------:R-:W-:Y:S01]  /*2e30*/  ISETP.GE.OR P0, PT, R29, UR41, P0 ;  /* 0x000000291d007c0c */ /* 0x000fe20008706670 */
[----:B------:R-:W-:Y:S01]  /*2e40*/  VIADD R13, R0, 0x2 ;  /* 0x00000002000d7836 */ /* 0x000fe20000000000 */
[----:B------:R-:W-:Y:S01]  /*2e50*/  ISETP.GE.AND P4, PT, R12, UR39, PT ;  /* 0x000000270c007c0c */ /* 0x000fe2000bf86270 */
[----:B------:R-:W-:Y:S01]  /*2e60*/  VIADD R12, R0, 0x3 ;  /* 0x00000003000c7836 */ /* 0x000fe20000000000 */
[----:B------:R-:W-:Y:S02]  /*2e70*/  ISETP.GE.OR P0, PT, R2, UR38, P0 ;  /* 0x0000002602007c0c */ /* 0x000fe40008706670 */
[----:B------:R-:W-:Y:S01]  /*2e80*/  ISETP.GE.AND P3, PT, R13, UR39, PT ;  /* 0x000000270d007c0c */ /* 0x000fe2000bf66270 */
[----:B------:R-:W-:Y:S01]  /*2e90*/  VIADD R13, R0, 0x5 ;  /* 0x00000005000d7836 */ /* 0x000fe20000000000 */
[----:B------:R-:W-:-:S02]  /*2ea0*/  ISETP.GE.OR P4, PT, R29, UR41, P4 ;  /* 0x000000291d007c0c */ /* 0x000fc4000a786670 */
[----:B------:R-:W-:Y:S02]  /*2eb0*/  ISETP.GE.OR P3, PT, R29, UR41, P3 ;  /* 0x000000291d007c0c */ /* 0x000fe40009f66670 */
[C---:B------:R-:W-:Y:S02]  /*2ec0*/  ISETP.GE.OR P4, PT, R2.reuse, UR38, P4 ;  /* 0x0000002602007c0c */ /* 0x040fe4000a786670 */
[----:B------:R-:W-:Y:S02]  /*2ed0*/  ISETP.GE.OR P3, PT, R2, UR38, P3 ;  /* 0x0000002602007c0c */ /* 0x000fe40009f66670 */
[----:B------:R-:W-:-:S04]  /*2ee0*/  ISETP.GE.AND P6, PT, R13, UR39, PT ;  /* 0x000000270d007c0c */ /* 0x000fc8000bfc6270 */
[----:B------:R-:W-:-:S04]  /*2ef0*/  ISETP.GE.OR P6, PT, R29, UR41, P6 ;  /* 0x000000291d007c0c */ /* 0x000fc8000b7c6670 */
[----:B------:R-:W-:Y:S01]  /*2f00*/  ISETP.GE.OR P6, PT, R2, UR38, P6 ;  /* 0x0000002602007c0c */ /* 0x000fe2000b7c6670 */
[----:B0-----:R-:W-:-:S04]  /*2f10*/  IMAD R3, R3, 0x20, R0 ;  /* 0x0000002003037824 */ /* 0x001fc800078e0200 */
[C---:B------:R-:W-:Y:S01]  /*2f20*/  VIADD R6, R3.reuse, 0x1 ;  /* 0x0000000103067836 */ /* 0x040fe20000000000 */
[C---:B------:R-:W-:Y:S01]  /*2f30*/  LEA.HI R5, R3.reuse, UR5, RZ, 0x1d ;  /* 0x0000000503057c11 */ /* 0x040fe2000f8fe8ff */
[C---:B------:R-:W-:Y:S01]  /*2f40*/  VIADD R9, R3.reuse, 0x4 ;  /* 0x0000000403097836 */ /* 0x040fe20000000000 */
[C---:B------:R-:W-:Y:S01]  /*2f50*/  IADD3 R15, PT, PT, R3.reuse, 0x7, RZ ;  /* 0x00000007030f7810 */ /* 0x040fe20007ffe0ff */
[C---:B------:R-:W-:Y:S01]  /*2f60*/  VIADD R11, R3.reuse, 0x5 ;  /* 0x00000005030b7836 */ /* 0x040fe20000000000 */
[----:B------:R-:W-:Y:S01]  /*2f70*/  LEA.HI R10, R6, UR5, RZ, 0x1d ;  /* 0x00000005060a7c11 */ /* 0x000fe2000f8fe8ff */
[----:B------:R-:W-:Y:S01]  /*2f80*/  VIADD R6, R3, 0x3 ;  /* 0x0000000303067836 */ /* 0x000fe20000000000 */
[----:B------:R-:W0:Y:S01]  /*2f90*/  LDS.U8 R5, [R5] ;  /* 0x0000000005057984 */ /* 0x000e220000000000 */
[----:B------:R-:W-:Y:S02]  /*2fa0*/  LEA.HI R9, R9, UR5, RZ, 0x1d ;  /* 0x0000000509097c11 */ /* 0x000fe4000f8fe8ff */
[----:B------:R-:W-:Y:S01]  /*2fb0*/  LEA.HI R14, R11, UR5, RZ, 0x1d ;  /* 0x000000050b0e7c11 */ /* 0x000fe2000f8fe8ff */
[----:B------:R-:W-:Y:S01]  /*2fc0*/  VIADD R11, R3, 0x6 ;  /* 0x00000006030b7836 */ /* 0x000fe20000000000 */
[----:B------:R-:W-:-:S02]  /*2fd0*/  LEA.HI R8, R6, UR5, RZ, 0x1d ;  /* 0x0000000506087c11 */ /* 0x000fc4000f8fe8ff */
[----:B------:R-:W-:Y:S01]  /*2fe0*/  LDS.U8 R9, [R9] ;  /* 0x0000000009097984 */ /* 0x000fe20000000000 */
[----:B------:R-:W-:Y:S02]  /*2ff0*/  LEA.HI R15, R15, UR5, RZ, 0x1d ;  /* 0x000000050f0f7c11 */ /* 0x000fe4000f8fe8ff */
[----:B------:R-:W-:Y:S01]  /*3000*/  LEA.HI R11, R11, UR5, RZ, 0x1d ;  /* 0x000000050b0b7c11 */ /* 0x000fe2000f8fe8ff */
[----:B------:R-:W-:Y:S04]  /*3010*/  LDS.U8 R8, [R8] ;  /* 0x0000000008087984 */ /* 0x000fe80000000000 */
[----:B------:R-:W-:Y:S04]  /*3020*/  LDS.U8 R15, [R15] ;  /* 0x000000000f0f7984 */ /* 0x000fe80000000000 */
[----:B------:R-:W-:Y:S01]  /*3030*/  LDS.U8 R11, [R11] ;  /* 0x000000000b0b7984 */ /* 0x000fe20000000000 */
[----:B0-----:R-:W-:-:S03]  /*3040*/  LOP3.LUT R4, R5, 0x1, RZ, 0xc0, !PT ;  /* 0x0000000105047812 */ /* 0x001fc600078ec0ff */
[----:B------:R-:W0:Y:S01]  /*3050*/  LDS.U8 R5, [R10] ;  /* 0x000000000a057984 */ /* 0x000e220000000000 */
[----:B------:R-:W-:Y:S01]  /*3060*/  ISETP.NE.U32.OR P5, PT, R4, 0x1, P0 ;  /* 0x000000010400780c */ /* 0x000fe200007a5470 */
[C---:B-1----:R-:W-:Y:S01]  /*3070*/  IMAD R4, R0.reuse, 0x20, R7 ;  /* 0x0000002000047824 */ /* 0x042fe200078e0207 */
[----:B------:R-:W-:Y:S01]  /*3080*/  IADD3 R7, PT, PT, R3, 0x2, RZ ;  /* 0x0000000203077810 */ /* 0x000fe20007ffe0ff */
[----:B------:R-:W-:Y:S01]  /*3090*/  LDS.U8 R10, [R14] ;  /* 0x000000000e0a7984 */ /* 0x000fe20000000000 */
[----:B------:R-:W-:Y:S01]  /*30a0*/  VIADD R3, R0, 0x4 ;  /* 0x0000000400037836 */ /* 0x000fe20000000000 */
[----:B------:R-:W-:Y:S02]  /*30b0*/  ISETP.GE.AND P0, PT, R12, UR39, PT ;  /* 0x000000270c007c0c */ /* 0x000fe4000bf06270 */
[----:B------:R-:W-:Y:S02]  /*30c0*/  LEA R4, R4, UR4, 0x2 ;  /* 0x0000000404047c11 */ /* 0x000fe4000f8e10ff */
[----:B------:R-:W-:-:S02]  /*30d0*/  LEA.HI R7, R7, UR5, RZ, 0x1d ;  /* 0x0000000507077c11 */ /* 0x000fc4000f8fe8ff */
[----:B------:R-:W-:Y:S02]  /*30e0*/  ISETP.GE.AND P2, PT, R3, UR39, PT ;  /* 0x0000002703007c0c */ /* 0x000fe4000bf46270 */
[----:B------:R-:W1:Y:S01]  /*30f0*/  @!P5 LDS R6, [R4] ;  /* 0x000000000406d984 */ /* 0x000e620000000800 */
[C---:B------:R-:W-:Y:S02]  /*3100*/  ISETP.GE.OR P0, PT, R29.reuse, UR41, P0 ;  /* 0x000000291d007c0c */ /* 0x040fe40008706670 */
[----:B------:R-:W-:Y:S01]  /*3110*/  ISETP.GE.OR P2, PT, R29, UR41, P2 ;  /* 0x000000291d007c0c */ /* 0x000fe20009746670 */
[----:B------:R-:W2:Y:S01]  /*3120*/  LDS.U8 R7, [R7] ;  /* 0x0000000007077984 */ /* 0x000ea20000000000 */
[C---:B------:R-:W-:Y:S02]  /*3130*/  ISETP.GE.OR P0, PT, R2.reuse, UR38, P0 ;  /* 0x0000002602007c0c */ /* 0x040fe40008706670 */
[----:B------:R-:W-:Y:S02]  /*3140*/  ISETP.GE.OR P2, PT, R2, UR38, P2 ;  /* 0x0000002602007c0c */ /* 0x000fe40009746670 */
[----:B0-----:R-:W-:Y:S01]  /*3150*/  LOP3.LUT P1, RZ, R5, 0x2, RZ, 0xc0, !PT ;  /* 0x0000000205ff7812 */ /* 0x001fe2000782c0ff */
[----:B------:R-:W-:-:S03]  /*3160*/  VIADD R5, R0, 0x6 ;  /* 0x0000000600057836 */ /* 0x000fc60000000000 */
[----:B------:R-:W-:Y:S02]  /*3170*/  PLOP3.LUT P1, PT, P4, P1, PT, 0xf2, 0x2f ;  /* 0x00000000002f781c */ /* 0x000fe40002723e72 */
[----:B------:R-:W-:Y:S02]  /*3180*/  LOP3.LUT P4, RZ, R8, 0x8, RZ, 0xc0, !PT ;  /* 0x0000000808ff7812 */ /* 0x000fe4000788c0ff */
[----:B------:R-:W-:Y:S02]  /*3190*/  P2R R3, PR, RZ, 0x2 ;  /* 0x00000002ff037803 */ /* 0x000fe40000000000 */
[----:B------:R-:W-:Y:S02]  /*31a0*/  PLOP3.LUT P4, PT, P0, P4, PT, 0xf2, 0x2f ;  /* 0x00000000002f781c */ /* 0x000fe40000789e72 */
[----:B------:R-:W-:Y:S01]  /*31b0*/  ISETP.GE.AND P0, PT, R5, UR39, PT ;  /* 0x0000002705007c0c */ /* 0x000fe2000bf06270 */
[C---:B------:R-:W-:Y:S02]  /*31c0*/  VIADD R5, R0.reuse, 0x7 ;  /* 0x0000000700057836 */ /* 0x040fe40000000000 */
[----:B-1----:R-:W-:Y:S01]  /*31d0*/  @!P5 FADD R27, R27, R6 ;  /* 0x000000061b1bd221 */ /* 0x002fe20000000000 */
[----:B------:R-:W-:Y:S01]  /*31e0*/  ISETP.GE.OR P0, PT, R29, UR41, P0 ;  /* 0x000000291d007c0c */ /* 0x000fe20008706670 */
[----:B------:R-:W-:Y:S01]  /*31f0*/  VIADD R0, R0, 0x8 ;  /* 0x0000000800007836 */ /* 0x000fe20000000000 */
[----:B--2---:R-:W-:-:S02]  /*3200*/  LOP3.LUT P5, RZ, R7, 0x4, RZ, 0xc0, !PT ;  /* 0x0000000407ff7812 */ /* 0x004fc400078ac0ff */
[----:B------:R-:W-:Y:S02]  /*3210*/  ISETP.GE.OR P0, PT, R2, UR38, P0 ;  /* 0x0000002602007c0c */ /* 0x000fe40008706670 */
[----:B------:R-:W-:Y:S02]  /*3220*/  PLOP3.LUT P5, PT, P3, P5, PT, 0xf2, 0x2f ;  /* 0x00000000002f781c */ /* 0x000fe40001fabe72 */
[----:B------:R-:W-:-:S04]  /*3230*/  LOP3.LUT P3, RZ, R9, 0x10, RZ, 0xc0, !PT ;  /* 0x0000001009ff7812 */ /* 0x000fc8000786c0ff */
[----:B------:R-:W-:Y:S02]  /*3240*/  PLOP3.LUT P3, PT, P2, P3, PT, 0xf2, 0x2f ;  /* 0x00000000002f781c */ /* 0x000fe40001767e72 */
[----:B------:R-:W-:Y:S02]  /*3250*/  LOP3.LUT P2, RZ, R10, 0x20, RZ, 0xc0, !PT ;  /* 0x000000200aff7812 */ /* 0x000fe4000784c0ff */
[----:B------:R-:W-:Y:S02]  /*3260*/  @!P4 LDS R10, [R4+0x180] ;  /* 0x00018000040ac984 */ /* 0x000fe40000000800 */
[----:B------:R-:W-:Y:S02]  /*3270*/  PLOP3.LUT P2, PT, P6, P2, PT, 0xf2, 0x2f ;  /* 0x00000000002f781c */ /* 0x000fe40003745e72 */
[----:B------:R-:W-:Y:S01]  /*3280*/  LOP3.LUT P6, RZ, R11, 0x40, RZ, 0xc0, !PT ;  /* 0x000000400bff7812 */ /* 0x000fe200078cc0ff */
[----:B------:R-:W-:Y:S03]  /*3290*/  @!P5 LDS R8, [R4+0x100] ;  /* 0x000100000408d984 */ /* 0x000fe60000000800 */
[----:B------:R-:W-:Y:S01]  /*32a0*/  PLOP3.LUT P0, PT, P0, P6, PT, 0xf2, 0x2f ;  /* 0x00000000002f781c */ /* 0x000fe2000070de72 */
[----:B------:R-:W-:Y:S01]  /*32b0*/  @!P3 LDS R12, [R4+0x200] ;  /* 0x00020000040cb984 */ /* 0x000fe20000000800 */
[----:B------:R-:W-:-:S04]  /*32c0*/  ISETP.GE.AND P6, PT, R5, UR39, PT ;  /* 0x0000002705007c0c */ /* 0x000fc8000bfc6270 */
[----:B------:R-:W-:Y:S01]  /*32d0*/  ISETP.GE.OR P6, PT, R29, UR41, P6 ;  /* 0x000000291d007c0c */ /* 0x000fe2000b7c6670 */
[----:B------:R-:W-:Y:S03]  /*32e0*/  @!P2 LDS R14, [R4+0x280] ;  /* 0x00028000040ea984 */ /* 0x000fe60000000800 */
[----:B------:R-:W-:Y:S02]  /*32f0*/  ISETP.GE.OR P1, PT, R2, UR38, P6 ;  /* 0x0000002602007c0c */ /* 0x000fe4000b726670 */
[----:B------:R-:W-:Y:S01]  /*3300*/  LOP3.LUT P6, RZ, R15, 0x80, RZ, 0xc0, !PT ;  /* 0x000000800fff7812 */ /* 0x000fe200078cc0ff */
[----:B------:R-:W-:Y:S03]  /*3310*/  @!P0 LDS R18, [R4+0x300] ;  /* 0x0003000004128984 */ /* 0x000fe60000000800 */
[----:B------:R-:W-:-:S02]  /*3320*/  PLOP3.LUT P6, PT, P1, P6, PT, 0xf2, 0x2f ;  /* 0x00000000002f781c */ /* 0x000fc40000fcde72 */
[----:B------:R-:W-:-:S11]  /*3330*/  ISETP.NE.AND P1, PT, R3, RZ, PT ;  /* 0x000000ff0300720c */ /* 0x000fd60003f25270 */
[----:B------:R-:W-:Y:S04]  /*3340*/  @!P6 LDS R20, [R4+0x380] ;  /* 0x000380000414e984 */ /* 0x000fe80000000800 */
[----:B------:R-:W0:Y:S02]  /*3350*/  @!P1 LDS R6, [R4+0x80] ;  /* 0x0000800004069984 */ /* 0x000e240000000800 */
[----:B0-----:R-:W-:Y:S01]  /*3360*/  @!P1 FADD R27, R27, R6 ;  /* 0x000000061b1b9221 */ /* 0x001fe20000000000 */
[----:B------:R-:W-:-:S03]  /*3370*/  ISETP.NE.AND P1, PT, R0, 0x20, PT ;  /* 0x000000200000780c */ /* 0x000fc60003f25270 */
[----:B------:R-:W-:-:S04]  /*3380*/  @!P5 FADD R27, R27, R8 ;  /* 0x000000081b1bd221 */ /* 0x000fc80000000000 */
[----:B------:R-:W-:-:S04]  /*3390*/  @!P4 FADD R27, R27, R10 ;  /* 0x0000000a1b1bc221 */ /* 0x000fc80000000000 */
[----:B------:R-:W-:-:S04]  /*33a0*/  @!P3 FADD R27, R27, R12 ;  /* 0x0000000c1b1bb221 */ /* 0x000fc80000000000 */
[----:B------:R-:W-:-:S04]  /*33b0*/  @!P2 FADD R27, R27, R14 ;  /* 0x0000000e1b1ba221 */ /* 0x000fc80000000000 */
[----:B------:R-:W-:-:S04]  /*33c0*/  @!P0 FADD R27, R27, R18 ;  /* 0x000000121b1b8221 */ /* 0x000fc80000000000 */
[----:B------:R-:W-:Y:S01]  /*33d0*/  @!P6 FADD R27, R27, R20 ;  /* 0x000000141b1be221 */ /* 0x000fe20000000000 */
[----:B------:R-:W-:Y:S06]  /*33e0*/  @P1 BRA `(.L_x_80) ;  /* 0xfffffff800801947 */ /* 0x000fec000383ffff */
[----:B------:R-:W0:Y:S01]  /*33f0*/  LDCU UR4, c[0x0][0x3ac] ;  /* 0x00007580ff0477ac */ /* 0x000e220008000800 */
[----:B------:R-:W-:Y:S01]  /*3400*/  VIADD R28, R28, 0x1 ;  /* 0x000000011c1c7836 */ /* 0x000fe20000000000 */
[----:B0-----:R-:W-:-:S04]  /*3410*/  UIADD3 UR4, UPT, UPT, UR4, 0x1f, URZ ;  /* 0x0000001f04047890 */ /* 0x001fc8000fffe0ff */
[----:B------:R-:W-:Y:S01]  /*3420*/  USHF.R.U32.HI UR4, URZ, 0x5, UR4 ;  /* 0x00000005ff047899 */ /* 0x000fe20008011604 */
[----:B------:R-:W-:Y:S05]  /*3430*/  BAR.SYNC.DEFER_BLOCKING 0x0 ;  /* 0x0000000000007b1d */ /* 0x000fea0000010000 */
[----:B------:R-:W-:-:S13]  /*3440*/  ISETP.NE.AND P0, PT, R28, UR4, PT ;  /* 0x000000041c007c0c */ /* 0x000fda000bf05270 */
[----:B------:R-:W-:Y:S05]  /*3450*/  @P0 BRA `(.L_x_81) ;  /* 0xffffffcc00440947 */ /* 0x000fea000383ffff */
.L_x_0:
[----:B------:R-:W0:Y:S01]  /*3460*/  LDCU UR4, c[0x0][0x3b0] ;  /* 0x00007600ff0477ac */ /* 0x000e220008000800 */
[----:B------:R-:W1:Y:S01]  /*3470*/  LDCU UR5, c[0x0][0x3a8] ;  /* 0x00007500ff0577ac */ /* 0x000e620008000800 */
[----:B0-----:R-:W-:-:S04]  /*3480*/  ISETP.GE.AND P0, PT, R29, UR4, PT ;  /* 0x000000041d007c0c */ /* 0x001fc8000bf06270 */
[----:B-1----:R-:W-:-:S13]  /*3490*/  ISETP.GE.OR P0, PT, R2, UR5, P0 ;  /* 0x0000000502007c0c */ /* 0x002fda0008706670 */
[----:B------:R-:W-:Y:S05]  /*34a0*/  @P0 EXIT ;  /* 0x000000000000094d */ /* 0x000fea0003800000 */
[----:B------:R-:W0:Y:S01]  /*34b0*/  LDC.64 R4, c[0x0][0x3a0] ;  /* 0x0000e800ff047b82 */ /* 0x000e220000000a00 */
[----:B------:R-:W-:-:S04]  /*34c0*/  IMAD R3, R2, UR4, R29 ;  /* 0x0000000402037c24 */ /* 0x000fc8000f8e021d */
[----:B0-----:R-:W-:-:S05]  /*34d0*/  IMAD.WIDE R2, R3, 0x4, R4 ;  /* 0x0000000403027825 */ /* 0x001fca00078e0204 */
[----:B------:R-:W-:Y:S01]  /*34e0*/  STG.E desc[UR36][R2.64], R27 ;  /* 0x0000001b02007986 */ /* 0x000fe2000c101924 */
[----:B------:R-:W-:Y:S05]  /*34f0*/  EXIT ;  /* 0x000000000000794d */ /* 0x000fea0003800000 */
.L_x_82:
[----:B------:R-:W-:-:S00]  /*3500*/  BRA `(.L_x_82) ;  /* 0xfffffffc00fc7947 */ /* 0x000fc0000383ffff */
[----:B------:R-:W-:-:S00]  /*3510*/  NOP ;  /* 0x0000000000007918 */ /* 0x000fc00000000000 */
        /* <DEDUP_REMOVED lines=14> */
.L_x_83:


//--------------------- .nv.global.init           --------------------------
	.section	.nv.global.init,"aw",@progbits
.nv.global.init:
	.type		$str$2,@object
	.size		$str$2,($str$3 - $str$2)
$str$2:
        /*0000*/ 	.byte	0x2e, 0x00
	.type		$str$3,@object
	.size		$str$3,($str$1 - $str$3)
$str$3:
        /*0002*/ 	.byte	0x0a, 0x00
	.type		$str$1,@object
	.size		$str$1,($str - $str$1)
$str$1:
        /*0004*/ 	.byte	0x58, 0x00
	.type		$str,@object
	.size		$str,($str$4 - $str)
$str:
        /*0006*/ 	.byte	0x25, 0x35, 0x64, 0x3a, 0x20, 0x00
	.type		$str$4,@object
	.size		$str$4,($str$6 - $str$4)
$str$4:
        /*000c*/ 	.byte	0x25, 0x32, 0x2e, 0x30, 0x66, 0x20, 0x00
	.type		$str$6,@object
	.size		$str$6,($str$7 - $str$6)
$str$6:
        /*0013*/ 	.byte	0x0a, 0x42, 0x6c, 0x6f, 0x63, 0x6b, 0x20, 0x25, 0x64, 0x20, 0x25, 0x64, 0x2c, 0x20, 0x57, 0x20
        /*0023*/ 	.byte	0x54, 0x69, 0x6c, 0x65, 0x20, 0x25, 0x64, 0x0a, 0x00
	.type		$str$7,@object
	.size		$str$7,($str$5 - $str$7)
$str$7:
        /*002c*/ 	.byte	0x0a, 0x42, 0x6c, 0x6f, 0x63, 0x6b, 0x20, 0x25, 0x64, 0x20, 0x25, 0x64, 0x2c, 0x20, 0x78, 0x20
        /*003c*/ 	.byte	0x54, 0x69, 0x6c, 0x65, 0x20, 0x25, 0x64, 0x0a, 0x00
	.type		$str$5,@object
	.size		$str$5,(.L_5 - $str$5)
$str$5:
        /*0045*/ 	.byte	0x57, 0x72, 0x69, 0x74, 0x69, 0x6e, 0x67, 0x20, 0x76, 0x61, 0x6c, 0x75, 0x65, 0x73, 0x20, 0x74
        /*0055*/ 	.byte	0x6f, 0x20, 0x73, 0x6d, 0x65, 0x6d, 0x20, 0x28, 0x62, 0x69, 0x74, 0x20, 0x73, 0x70, 0x61, 0x63
        /*0065*/ 	.byte	0x65, 0x29, 0x3a, 0x20, 0x28, 0x25, 0x64, 0x2c, 0x20, 0x25, 0x64, 0x2d, 0x25, 0x64, 0x29, 0x20
        /*0075*/ 	.byte	0x25, 0x63, 0x25, 0x63, 0x25, 0x63, 0x25, 0x63, 0x25, 0x63, 0x25, 0x63, 0x25, 0x63, 0x25, 0x63
        /*0085*/ 	.byte	0x20, 0x77, 0x72, 0x69, 0x74, 0x74, 0x65, 0x6e, 0x20, 0x74, 0x6f, 0x20, 0x28, 0x25, 0x64, 0x20
        /*0095*/ 	.byte	0x78, 0x20, 0x25, 0x64, 0x20, 0x2b, 0x20, 0x25, 0x64, 0x29, 0x20, 0x0a, 0x00
.L_5:


//--------------------- .nv.shared._Z4mm1bPKhPKfS2_S2_Pfiiii --------------------------
	.section	.nv.shared._Z4mm1bPKhPKfS2_S2_Pfiiii,"aw",@nobits
	.sectionflags	@""
	.align	4
.nv.shared._Z4mm1bPKhPKfS2_S2_Pfiiii:
	.zero		5249


//--------------------- .nv.shared.reserved.0     --------------------------
	.section	.nv.shared.reserved.0,"aw",@nobits
	.weak		__nv_reservedSMEM_offset_0_alias
	.size		__nv_reservedSMEM_offset_0_alias, 0, 64
	.other		__nv_reservedSMEM_offset_0_alias,@"STO_CUDA_RESERVED_SHARED STV_DEFAULT"
__nv_reservedSMEM_offset_0_alias:
	.zero		0
	.zero		64


//--------------------- .nv.constant0._Z4mm1bPKhPKfS2_S2_Pfiiii --------------------------
	.section	.nv.constant0._Z4mm1bPKhPKfS2_S2_Pfiiii,"a",@progbits
	.sectionflags	@""
	.align	4
.nv.constant0._Z4mm1bPKhPKfS2_S2_Pfiiii:
	.zero		952


//--------------------- SYMBOLS --------------------------

	.type		.nv.reservedSmem.offset0,@object
	.size		.nv.reservedSmem.offset0,0x4
	.type		.nv.reservedSmem.cap,@object
	.size		.nv.reservedSmem.cap,0x4
	.type		vprintf,@function
